	.target	sm_100a

	.elftype	@"ET_EXEC"


//--------------------- .note.nv.tkinfo           --------------------------
	.section	.note.nv.tkinfo,"",@"SHT_NOTE"
	.sectionflags	@"SHF_NOTE_NV_TKINFO"
	.tkinfo
        /*0018*/ 	.word	0x00000002
        /*0030*/ 	.string	""
        /*0030*/ 	.string	"ptxas"
        /*0030*/ 	.string	"Cuda compilation tools, release 13.0, V13.0.88"
        /*0030*/ 	.string	"Build cuda_13.0.r13.0/compiler.36424714_0"
        /*0030*/ 	.string	"-arch sm_100a -m 64 "



//--------------------- .note.nv.cuinfo           --------------------------
	.section	.note.nv.cuinfo,"",@"SHT_NOTE"
	.sectionflags	@"SHF_NOTE_NV_CUINFO"
        /*0018*/ 	.short	0x0002
        /*001a*/ 	.short	0x0064
        /*001c*/ 	.short	0x0082
	.zero		2


//--------------------- .nv.info                  --------------------------
	.section	.nv.info,"",@"SHT_CUDA_INFO"
	.align	4


	//----- nvinfo : EIATTR_REGCOUNT
	.align		4
        /*0000*/ 	.byte	0x04, 0x2f
        /*0002*/ 	.short	(.L_12 - .L_11)
	.align		4
.L_11:
        /*0004*/ 	.word	index@(_ZN7cutlass13device_kernelIN5flash19enable_sm80_to_sm89INS1_16FlashAttnFwdSm80INS1_25CollectiveMainloopFwdSm80ILi4ELi1ELb0EN4cute5tupleIJNS5_1CILi128EEENS7_ILi80EEENS7_ILi64EEEEEELi64ENS_6half_tEfNS_4arch4Sm80ELb1ELb0ELb1ELb1ELb1ELb1ELb1ELb1EEENS1_21CollectiveEpilogueFwdINS6_IJS8_SA_S9_EEENS6_IJNS7_ILi1EEESI_SI_EEESC_SE_Li128ELb1ELb1ELb1ELb0EEENS1_36VarlenDynamicPersistentTileSchedulerILi128ELi80ELi128ELi128ELb1ELb1ELb0ELb1ELb1ELb1EEEEEEEEEvNT_6ParamsE)
        /*0008*/ 	.word	0x00000004


	//----- nvinfo : EIATTR_FRAME_SIZE
	.align		4
.L_12:
        /*000c*/ 	.byte	0x04, 0x11
        /*000e*/ 	.short	(.L_14 - .L_13)
	.align		4
.L_13:
        /*0010*/ 	.word	index@(_ZN7cutlass13device_kernelIN5flash19enable_sm80_to_sm89INS1_16FlashAttnFwdSm80INS1_25CollectiveMainloopFwdSm80ILi4ELi1ELb0EN4cute5tupleIJNS5_1CILi128EEENS7_ILi80EEENS7_ILi64EEEEEELi64ENS_6half_tEfNS_4arch4Sm80ELb1ELb0ELb1ELb1ELb1ELb1ELb1ELb1EEENS1_21CollectiveEpilogueFwdINS6_IJS8_SA_S9_EEENS6_IJNS7_ILi1EEESI_SI_EEESC_SE_Li128ELb1ELb1ELb1ELb0EEENS1_36VarlenDynamicPersistentTileSchedulerILi128ELi80ELi128ELi128ELb1ELb1ELb0ELb1ELb1ELb1EEEEEEEEEvNT_6ParamsE)
        /*0014*/ 	.word	0x00000000


	//----- nvinfo : EIATTR_REGCOUNT
	.align		4
.L_14:
        /*0018*/ 	.byte	0x04, 0x2f
        /*001a*/ 	.short	(.L_16 - .L_15)
	.align		4
.L_15:
        /*001c*/ 	.word	index@(_ZN7cutlass13device_kernelIN5flash19enable_sm80_to_sm89INS1_16FlashAttnFwdSm80INS1_25CollectiveMainloopFwdSm80ILi4ELi1ELb0EN4cute5tupleIJNS5_1CILi128EEENS7_ILi80EEENS7_ILi64EEEEEELi64ENS_6half_tEfNS_4arch4Sm80ELb1ELb0ELb1ELb1ELb1ELb0ELb1ELb1EEENS1_21CollectiveEpilogueFwdINS6_IJS8_SA_S9_EEENS6_IJNS7_ILi1EEESI_SI_EEESC_SE_Li128ELb1ELb1ELb1ELb0EEENS1_36VarlenDynamicPersistentTileSchedulerILi128ELi80ELi128ELi128ELb1ELb1ELb0ELb1ELb1ELb1EEEEEEEEEvNT_6ParamsE)
        /*0020*/ 	.word	0x00000004


	//----- nvinfo : EIATTR_FRAME_SIZE
	.align		4
.L_16:
        /*0024*/ 	.byte	0x04, 0x11
        /*0026*/ 	.short	(.L_18 - .L_17)
	.align		4
.L_17:
        /*0028*/ 	.word	index@(_ZN7cutlass13device_kernelIN5flash19enable_sm80_to_sm89INS1_16FlashAttnFwdSm80INS1_25CollectiveMainloopFwdSm80ILi4ELi1ELb0EN4cute5tupleIJNS5_1CILi128EEENS7_ILi80EEENS7_ILi64EEEEEELi64ENS_6half_tEfNS_4arch4Sm80ELb1ELb0ELb1ELb1ELb1ELb0ELb1ELb1EEENS1_21CollectiveEpilogueFwdINS6_IJS8_SA_S9_EEENS6_IJNS7_ILi1EEESI_SI_EEESC_SE_Li128ELb1ELb1ELb1ELb0EEENS1_36VarlenDynamicPersistentTileSchedulerILi128ELi80ELi128ELi128ELb1ELb1ELb0ELb1ELb1ELb1EEEEEEEEEvNT_6ParamsE)
        /*002c*/ 	.word	0x00000000


	//----- nvinfo : EIATTR_REGCOUNT
	.align		4
.L_18:
        /*0030*/ 	.byte	0x04, 0x2f
        /*0032*/ 	.short	(.L_20 - .L_19)
	.align		4
.L_19:
        /*0034*/ 	.word	index@(_ZN7cutlass13device_kernelIN5flash19enable_sm80_to_sm89INS1_16FlashAttnFwdSm80INS1_25CollectiveMainloopFwdSm80ILi4ELi1ELb0EN4cute5tupleIJNS5_1CILi128EEENS7_ILi112EEENS7_ILi64EEEEEELi64ENS_6half_tEfNS_4arch4Sm80ELb1ELb0ELb1ELb0ELb1ELb0ELb1ELb1EEENS1_21CollectiveEpilogueFwdINS6_IJS8_SA_S9_EEENS6_IJNS7_ILi1EEESI_SI_EEESC_SE_Li128ELb0ELb1ELb1ELb0EEENS1_30DynamicPersistentTileSchedulerILi128ELi128ELb1ELb1ELb0EEEEEEEEEvNT_6ParamsE)
        /*0038*/ 	.word	0x00000004


	//----- nvinfo : EIATTR_FRAME_SIZE
	.align		4
.L_20:
        /*003c*/ 	.byte	0x04, 0x11
        /*003e*/ 	.short	(.L_22 - .L_21)
	.align		4
.L_21:
        /*0040*/ 	.word	index@(_ZN7cutlass13device_kernelIN5flash19enable_sm80_to_sm89INS1_16FlashAttnFwdSm80INS1_25CollectiveMainloopFwdSm80ILi4ELi1ELb0EN4cute5tupleIJNS5_1CILi128EEENS7_ILi112EEENS7_ILi64EEEEEELi64ENS_6half_tEfNS_4arch4Sm80ELb1ELb0ELb1ELb0ELb1ELb0ELb1ELb1EEENS1_21CollectiveEpilogueFwdINS6_IJS8_SA_S9_EEENS6_IJNS7_ILi1EEESI_SI_EEESC_SE_Li128ELb0ELb1ELb1ELb0EEENS1_30DynamicPersistentTileSchedulerILi128ELi128ELb1ELb1ELb0EEEEEEEEEvNT_6ParamsE)
        /*0044*/ 	.word	0x00000000


	//----- nvinfo : EIATTR_REGCOUNT
	.align		4
.L_22:
        /*0048*/ 	.byte	0x04, 0x2f
        /*004a*/ 	.short	(.L_24 - .L_23)
	.align		4
.L_23:
        /*004c*/ 	.word	index@(_ZN7cutlass13device_kernelIN5flash19enable_sm80_to_sm89INS1_16FlashAttnFwdSm80INS1_25CollectiveMainloopFwdSm80ILi4ELi1ELb0EN4cute5tupleIJNS5_1CILi128EEENS7_ILi80EEENS7_ILi64EEEEEELi64ENS_6half_tEfNS_4arch4Sm80ELb0ELb1ELb1ELb1ELb1ELb1ELb1ELb1EEENS1_21CollectiveEpilogueFwdINS6_IJS8_SA_S9_EEENS6_IJNS7_ILi1EEESI_SI_EEESC_SE_Li128ELb1ELb1ELb1ELb0EEENS1_36VarlenDynamicPersistentTileSchedulerILi128ELi80ELi128ELi128ELb1ELb1ELb0ELb1ELb0ELb1EEEEEEEEEvNT_6ParamsE)
        /*0050*/ 	.word	0x00000004


	//----- nvinfo : EIATTR_FRAME_SIZE
	.align		4
.L_24:
        /*0054*/ 	.byte	0x04, 0x11
        /*0056*/ 	.short	(.L_26 - .L_25)
	.align		4
.L_25:
        /*0058*/ 	.word	index@(_ZN7cutlass13device_kernelIN5flash19enable_sm80_to_sm89INS1_16FlashAttnFwdSm80INS1_25CollectiveMainloopFwdSm80ILi4ELi1ELb0EN4cute5tupleIJNS5_1CILi128EEENS7_ILi80EEENS7_ILi64EEEEEELi64ENS_6half_tEfNS_4arch4Sm80ELb0ELb1ELb1ELb1ELb1ELb1ELb1ELb1EEENS1_21CollectiveEpilogueFwdINS6_IJS8_SA_S9_EEENS6_IJNS7_ILi1EEESI_SI_EEESC_SE_Li128ELb1ELb1ELb1ELb0EEENS1_36VarlenDynamicPersistentTileSchedulerILi128ELi80ELi128ELi128ELb1ELb1ELb0ELb1ELb0ELb1EEEEEEEEEvNT_6ParamsE)
        /*005c*/ 	.word	0x00000000


	//----- nvinfo : EIATTR_REGCOUNT
	.align		4
.L_26:
        /*0060*/ 	.byte	0x04, 0x2f
        /*0062*/ 	.short	(.L_28 - .L_27)
	.align		4
.L_27:
        /*0064*/ 	.word	index@(_ZN7cutlass13device_kernelIN5flash19enable_sm80_to_sm89INS1_16FlashAttnFwdSm80INS1_25CollectiveMainloopFwdSm80ILi4ELi1ELb0EN4cute5tupleIJNS5_1CILi128EEENS7_ILi80EEENS7_ILi64EEEEEELi64ENS_6half_tEfNS_4arch4Sm80ELb0ELb1ELb1ELb1ELb1ELb0ELb1ELb1EEENS1_21CollectiveEpilogueFwdINS6_IJS8_SA_S9_EEENS6_IJNS7_ILi1EEESI_SI_EEESC_SE_Li128ELb1ELb1ELb1ELb0EEENS1_36VarlenDynamicPersistentTileSchedulerILi128ELi80ELi128ELi128ELb1ELb1ELb0ELb1ELb0ELb1EEEEEEEEEvNT_6ParamsE)
        /*0068*/ 	.word	0x00000004


	//----- nvinfo : EIATTR_FRAME_SIZE
	.align		4
.L_28:
        /*006c*/ 	.byte	0x04, 0x11
        /*006e*/ 	.short	(.L_30 - .L_29)
	.align		4
.L_29:
        /*0070*/ 	.word	index@(_ZN7cutlass13device_kernelIN5flash19enable_sm80_to_sm89INS1_16FlashAttnFwdSm80INS1_25CollectiveMainloopFwdSm80ILi4ELi1ELb0EN4cute5tupleIJNS5_1CILi128EEENS7_ILi80EEENS7_ILi64EEEEEELi64ENS_6half_tEfNS_4arch4Sm80ELb0ELb1ELb1ELb1ELb1ELb0ELb1ELb1EEENS1_21CollectiveEpilogueFwdINS6_IJS8_SA_S9_EEENS6_IJNS7_ILi1EEESI_SI_EEESC_SE_Li128ELb1ELb1ELb1ELb0EEENS1_36VarlenDynamicPersistentTileSchedulerILi128ELi80ELi128ELi128ELb1ELb1ELb0ELb1ELb0ELb1EEEEEEEEEvNT_6ParamsE)
        /*0074*/ 	.word	0x00000000


	//----- nvinfo : EIATTR_REGCOUNT
	.align		4
.L_30:
        /*0078*/ 	.byte	0x04, 0x2f
        /*007a*/ 	.short	(.L_32 - .L_31)
	.align		4
.L_31:
        /*007c*/ 	.word	index@(_ZN7cutlass13device_kernelIN5flash19enable_sm80_to_sm89INS1_16FlashAttnFwdSm80INS1_25CollectiveMainloopFwdSm80ILi4ELi1ELb0EN4cute5tupleIJNS5_1CILi128EEENS7_ILi96EEENS7_ILi64EEEEEELi64ENS_6half_tEfNS_4arch4Sm80ELb0ELb1ELb1ELb0ELb1ELb0ELb1ELb1EEENS1_21CollectiveEpilogueFwdINS6_IJS8_SA_S9_EEENS6_IJNS7_ILi1EEESI_SI_EEESC_SE_Li128ELb0ELb1ELb1ELb0EEENS1_19SingleTileSchedulerILb0ELb1ELb1ELi128EEEEEEEEEvNT_6ParamsE)
        /*0080*/ 	.word	0x00000004


	//----- nvinfo : EIATTR_FRAME_SIZE
	.align		4
.L_32:
        /*0084*/ 	.byte	0x04, 0x11
        /*0086*/ 	.short	(.L_34 - .L_33)
	.align		4
.L_33:
        /*0088*/ 	.word	index@(_ZN7cutlass13device_kernelIN5flash19enable_sm80_to_sm89INS1_16FlashAttnFwdSm80INS1_25CollectiveMainloopFwdSm80ILi4ELi1ELb0EN4cute5tupleIJNS5_1CILi128EEENS7_ILi96EEENS7_ILi64EEEEEELi64ENS_6half_tEfNS_4arch4Sm80ELb0ELb1ELb1ELb0ELb1ELb0ELb1ELb1EEENS1_21CollectiveEpilogueFwdINS6_IJS8_SA_S9_EEENS6_IJNS7_ILi1EEESI_SI_EEESC_SE_Li128ELb0ELb1ELb1ELb0EEENS1_19SingleTileSchedulerILb0ELb1ELb1ELi128EEEEEEEEEvNT_6ParamsE)
        /*008c*/ 	.word	0x00000000


	//----- nvinfo : EIATTR_REGCOUNT
	.align		4
.L_34:
        /*0090*/ 	.byte	0x04, 0x2f
        /*0092*/ 	.short	(.L_36 - .L_35)
	.align		4
.L_35:
        /*0094*/ 	.word	index@(_ZN7cutlass13device_kernelIN5flash19enable_sm80_to_sm89INS1_16FlashAttnFwdSm80INS1_25CollectiveMainloopFwdSm80ILi4ELi1ELb0EN4cute5tupleIJNS5_1CILi128EEENS7_ILi80EEENS7_ILi64EEEEEELi64ENS_6half_tEfNS_4arch4Sm80ELb0ELb0ELb1ELb1ELb1ELb1ELb1ELb1EEENS1_21CollectiveEpilogueFwdINS6_IJS8_SA_S9_EEENS6_IJNS7_ILi1EEESI_SI_EEESC_SE_Li128ELb1ELb1ELb1ELb0EEENS1_36VarlenDynamicPersistentTileSchedulerILi128ELi80ELi128ELi128ELb1ELb1ELb0ELb0ELb1ELb1EEEEEEEEEvNT_6ParamsE)
        /*0098*/ 	.word	0x00000004


	//----- nvinfo : EIATTR_FRAME_SIZE
	.align		4
.L_36:
        /*009c*/ 	.byte	0x04, 0x11
        /*009e*/ 	.short	(.L_38 - .L_37)
	.align		4
.L_37:
        /*00a0*/ 	.word	index@(_ZN7cutlass13device_kernelIN5flash19enable_sm80_to_sm89INS1_16FlashAttnFwdSm80INS1_25CollectiveMainloopFwdSm80ILi4ELi1ELb0EN4cute5tupleIJNS5_1CILi128EEENS7_ILi80EEENS7_ILi64EEEEEELi64ENS_6half_tEfNS_4arch4Sm80ELb0ELb0ELb1ELb1ELb1ELb1ELb1ELb1EEENS1_21CollectiveEpilogueFwdINS6_IJS8_SA_S9_EEENS6_IJNS7_ILi1EEESI_SI_EEESC_SE_Li128ELb1ELb1ELb1ELb0EEENS1_36VarlenDynamicPersistentTileSchedulerILi128ELi80ELi128ELi128ELb1ELb1ELb0ELb0ELb1ELb1EEEEEEEEEvNT_6ParamsE)
        /*00a4*/ 	.word	0x00000000


	//----- nvinfo : EIATTR_REGCOUNT
	.align		4
.L_38:
        /*00a8*/ 	.byte	0x04, 0x2f
        /*00aa*/ 	.short	(.L_40 - .L_39)
	.align		4
.L_39:
        /*00ac*/ 	.word	index@(_ZN7cutlass13device_kernelIN5flash19enable_sm80_to_sm89INS1_16FlashAttnFwdSm80INS1_25CollectiveMainloopFwdSm80ILi4ELi1ELb0EN4cute5tupleIJNS5_1CILi128EEENS7_ILi80EEENS7_ILi64EEEEEELi64ENS_6half_tEfNS_4arch4Sm80ELb0ELb0ELb1ELb1ELb1ELb0ELb1ELb1EEENS1_21CollectiveEpilogueFwdINS6_IJS8_SA_S9_EEENS6_IJNS7_ILi1EEESI_SI_EEESC_SE_Li128ELb1ELb1ELb1ELb0EEENS1_36VarlenDynamicPersistentTileSchedulerILi128ELi80ELi128ELi128ELb1ELb1ELb0ELb0ELb1ELb1EEEEEEEEEvNT_6ParamsE)
        /*00b0*/ 	.word	0x00000004


	//----- nvinfo : EIATTR_FRAME_SIZE
	.align		4
.L_40:
        /*00b4*/ 	.byte	0x04, 0x11
        /*00b6*/ 	.short	(.L_42 - .L_41)
	.align		4
.L_41:
        /*00b8*/ 	.word	index@(_ZN7cutlass13device_kernelIN5flash19enable_sm80_to_sm89INS1_16FlashAttnFwdSm80INS1_25CollectiveMainloopFwdSm80ILi4ELi1ELb0EN4cute5tupleIJNS5_1CILi128EEENS7_ILi80EEENS7_ILi64EEEEEELi64ENS_6half_tEfNS_4arch4Sm80ELb0ELb0ELb1ELb1ELb1ELb0ELb1ELb1EEENS1_21CollectiveEpilogueFwdINS6_IJS8_SA_S9_EEENS6_IJNS7_ILi1EEESI_SI_EEESC_SE_Li128ELb1ELb1ELb1ELb0EEENS1_36VarlenDynamicPersistentTileSchedulerILi128ELi80ELi128ELi128ELb1ELb1ELb0ELb0ELb1ELb1EEEEEEEEEvNT_6ParamsE)
        /*00bc*/ 	.word	0x00000000


	//----- nvinfo : EIATTR_REGCOUNT
	.align		4
.L_42:
        /*00c0*/ 	.byte	0x04, 0x2f
        /*00c2*/ 	.short	(.L_44 - .L_43)
	.align		4
.L_43:
        /*00c4*/ 	.word	index@(_ZN7cutlass13device_kernelIN5flash19enable_sm80_to_sm89INS1_16FlashAttnFwdSm80INS1_25CollectiveMainloopFwdSm80ILi4ELi1ELb0EN4cute5tupleIJNS5_1CILi128EEENS7_ILi112EEENS7_ILi64EEEEEELi64ENS_6half_tEfNS_4arch4Sm80ELb0ELb0ELb1ELb0ELb1ELb0ELb1ELb1EEENS1_21CollectiveEpilogueFwdINS6_IJS8_SA_S9_EEENS6_IJNS7_ILi1EEESI_SI_EEESC_SE_Li128ELb0ELb1ELb1ELb0EEENS1_19SingleTileSchedulerILb0ELb1ELb1ELi128EEEEEEEEEvNT_6ParamsE)
        /*00c8*/ 	.word	0x00000004


	//----- nvinfo : EIATTR_FRAME_SIZE
	.align		4
.L_44:
        /*00cc*/ 	.byte	0x04, 0x11
        /*00ce*/ 	.short	(.L_46 - .L_45)
	.align		4
.L_45:
        /*00d0*/ 	.word	index@(_ZN7cutlass13device_kernelIN5flash19enable_sm80_to_sm89INS1_16FlashAttnFwdSm80INS1_25CollectiveMainloopFwdSm80ILi4ELi1ELb0EN4cute5tupleIJNS5_1CILi128EEENS7_ILi112EEENS7_ILi64EEEEEELi64ENS_6half_tEfNS_4arch4Sm80ELb0ELb0ELb1ELb0ELb1ELb0ELb1ELb1EEENS1_21CollectiveEpilogueFwdINS6_IJS8_SA_S9_EEENS6_IJNS7_ILi1EEESI_SI_EEESC_SE_Li128ELb0ELb1ELb1ELb0EEENS1_19SingleTileSchedulerILb0ELb1ELb1ELi128EEEEEEEEEvNT_6ParamsE)
        /*00d4*/ 	.word	0x00000000


	//----- nvinfo : EIATTR_MIN_STACK_SIZE
	.align		4
.L_46:
        /*00d8*/ 	.byte	0x04, 0x12
        /*00da*/ 	.short	(.L_48 - .L_47)
	.align		4
.L_47:
        /*00dc*/ 	.word	index@(_ZN7cutlass13device_kernelIN5flash19enable_sm80_to_sm89INS1_16FlashAttnFwdSm80INS1_25CollectiveMainloopFwdSm80ILi4ELi1ELb0EN4cute5tupleIJNS5_1CILi128EEENS7_ILi112EEENS7_ILi64EEEEEELi64ENS_6half_tEfNS_4arch4Sm80ELb0ELb0ELb1ELb0ELb1ELb0ELb1ELb1EEENS1_21CollectiveEpilogueFwdINS6_IJS8_SA_S9_EEENS6_IJNS7_ILi1EEESI_SI_EEESC_SE_Li128ELb0ELb1ELb1ELb0EEENS1_19SingleTileSchedulerILb0ELb1ELb1ELi128EEEEEEEEEvNT_6ParamsE)
        /*00e0*/ 	.word	0x00000000


	//----- nvinfo : EIATTR_MIN_STACK_SIZE
	.align		4
.L_48:
        /*00e4*/ 	.byte	0x04, 0x12
        /*00e6*/ 	.short	(.L_50 - .L_49)
	.align		4
.L_49:
        /*00e8*/ 	.word	index@(_ZN7cutlass13device_kernelIN5flash19enable_sm80_to_sm89INS1_16FlashAttnFwdSm80INS1_25CollectiveMainloopFwdSm80ILi4ELi1ELb0EN4cute5tupleIJNS5_1CILi128EEENS7_ILi80EEENS7_ILi64EEEEEELi64ENS_6half_tEfNS_4arch4Sm80ELb0ELb0ELb1ELb1ELb1ELb0ELb1ELb1EEENS1_21CollectiveEpilogueFwdINS6_IJS8_SA_S9_EEENS6_IJNS7_ILi1EEESI_SI_EEESC_SE_Li128ELb1ELb1ELb1ELb0EEENS1_36VarlenDynamicPersistentTileSchedulerILi128ELi80ELi128ELi128ELb1ELb1ELb0ELb0ELb1ELb1EEEEEEEEEvNT_6ParamsE)
        /*00ec*/ 	.word	0x00000000


	//----- nvinfo : EIATTR_MIN_STACK_SIZE
	.align		4
.L_50:
        /*00f0*/ 	.byte	0x04, 0x12
        /*00f2*/ 	.short	(.L_52 - .L_51)
	.align		4
.L_51:
        /*00f4*/ 	.word	index@(_ZN7cutlass13device_kernelIN5flash19enable_sm80_to_sm89INS1_16FlashAttnFwdSm80INS1_25CollectiveMainloopFwdSm80ILi4ELi1ELb0EN4cute5tupleIJNS5_1CILi128EEENS7_ILi80EEENS7_ILi64EEEEEELi64ENS_6half_tEfNS_4arch4Sm80ELb0ELb0ELb1ELb1ELb1ELb1ELb1ELb1EEENS1_21CollectiveEpilogueFwdINS6_IJS8_SA_S9_EEENS6_IJNS7_ILi1EEESI_SI_EEESC_SE_Li128ELb1ELb1ELb1ELb0EEENS1_36VarlenDynamicPersistentTileSchedulerILi128ELi80ELi128ELi128ELb1ELb1ELb0ELb0ELb1ELb1EEEEEEEEEvNT_6ParamsE)
        /*00f8*/ 	.word	0x00000000


	//----- nvinfo : EIATTR_MIN_STACK_SIZE
	.align		4
.L_52:
        /*00fc*/ 	.byte	0x04, 0x12
        /*00fe*/ 	.short	(.L_54 - .L_53)
	.align		4
.L_53:
        /*0100*/ 	.word	index@(_ZN7cutlass13device_kernelIN5flash19enable_sm80_to_sm89INS1_16FlashAttnFwdSm80INS1_25CollectiveMainloopFwdSm80ILi4ELi1ELb0EN4cute5tupleIJNS5_1CILi128EEENS7_ILi96EEENS7_ILi64EEEEEELi64ENS_6half_tEfNS_4arch4Sm80ELb0ELb1ELb1ELb0ELb1ELb0ELb1ELb1EEENS1_21CollectiveEpilogueFwdINS6_IJS8_SA_S9_EEENS6_IJNS7_ILi1EEESI_SI_EEESC_SE_Li128ELb0ELb1ELb1ELb0EEENS1_19SingleTileSchedulerILb0ELb1ELb1ELi128EEEEEEEEEvNT_6ParamsE)
        /*0104*/ 	.word	0x00000000


	//----- nvinfo : EIATTR_MIN_STACK_SIZE
	.align		4
.L_54:
        /*0108*/ 	.byte	0x04, 0x12
        /*010a*/ 	.short	(.L_56 - .L_55)
	.align		4
.L_55:
        /*010c*/ 	.word	index@(_ZN7cutlass13device_kernelIN5flash19enable_sm80_to_sm89INS1_16FlashAttnFwdSm80INS1_25CollectiveMainloopFwdSm80ILi4ELi1ELb0EN4cute5tupleIJNS5_1CILi128EEENS7_ILi80EEENS7_ILi64EEEEEELi64ENS_6half_tEfNS_4arch4Sm80ELb0ELb1ELb1ELb1ELb1ELb0ELb1ELb1EEENS1_21CollectiveEpilogueFwdINS6_IJS8_SA_S9_EEENS6_IJNS7_ILi1EEESI_SI_EEESC_SE_Li128ELb1ELb1ELb1ELb0EEENS1_36VarlenDynamicPersistentTileSchedulerILi128ELi80ELi128ELi128ELb1ELb1ELb0ELb1ELb0ELb1EEEEEEEEEvNT_6ParamsE)
        /*0110*/ 	.word	0x00000000


	//----- nvinfo : EIATTR_MIN_STACK_SIZE
	.align		4
.L_56:
        /*0114*/ 	.byte	0x04, 0x12
        /*0116*/ 	.short	(.L_58 - .L_57)
	.align		4
.L_57:
        /*0118*/ 	.word	index@(_ZN7cutlass13device_kernelIN5flash19enable_sm80_to_sm89INS1_16FlashAttnFwdSm80INS1_25CollectiveMainloopFwdSm80ILi4ELi1ELb0EN4cute5tupleIJNS5_1CILi128EEENS7_ILi80EEENS7_ILi64EEEEEELi64ENS_6half_tEfNS_4arch4Sm80ELb0ELb1ELb1ELb1ELb1ELb1ELb1ELb1EEENS1_21CollectiveEpilogueFwdINS6_IJS8_SA_S9_EEENS6_IJNS7_ILi1EEESI_SI_EEESC_SE_Li128ELb1ELb1ELb1ELb0EEENS1_36VarlenDynamicPersistentTileSchedulerILi128ELi80ELi128ELi128ELb1ELb1ELb0ELb1ELb0ELb1EEEEEEEEEvNT_6ParamsE)
        /*011c*/ 	.word	0x00000000


	//----- nvinfo : EIATTR_MIN_STACK_SIZE
	.align		4
.L_58:
        /*0120*/ 	.byte	0x04, 0x12
        /*0122*/ 	.short	(.L_60 - .L_59)
	.align		4
.L_59:
        /*0124*/ 	.word	index@(_ZN7cutlass13device_kernelIN5flash19enable_sm80_to_sm89INS1_16FlashAttnFwdSm80INS1_25CollectiveMainloopFwdSm80ILi4ELi1ELb0EN4cute5tupleIJNS5_1CILi128EEENS7_ILi112EEENS7_ILi64EEEEEELi64ENS_6half_tEfNS_4arch4Sm80ELb1ELb0ELb1ELb0ELb1ELb0ELb1ELb1EEENS1_21CollectiveEpilogueFwdINS6_IJS8_SA_S9_EEENS6_IJNS7_ILi1EEESI_SI_EEESC_SE_Li128ELb0ELb1ELb1ELb0EEENS1_30DynamicPersistentTileSchedulerILi128ELi128ELb1ELb1ELb0EEEEEEEEEvNT_6ParamsE)
        /*0128*/ 	.word	0x00000000


	//----- nvinfo : EIATTR_MIN_STACK_SIZE
	.align		4
.L_60:
        /*012c*/ 	.byte	0x04, 0x12
        /*012e*/ 	.short	(.L_62 - .L_61)
	.align		4
.L_61:
        /*0130*/ 	.word	index@(_ZN7cutlass13device_kernelIN5flash19enable_sm80_to_sm89INS1_16FlashAttnFwdSm80INS1_25CollectiveMainloopFwdSm80ILi4ELi1ELb0EN4cute5tupleIJNS5_1CILi128EEENS7_ILi80EEENS7_ILi64EEEEEELi64ENS_6half_tEfNS_4arch4Sm80ELb1ELb0ELb1ELb1ELb1ELb0ELb1ELb1EEENS1_21CollectiveEpilogueFwdINS6_IJS8_SA_S9_EEENS6_IJNS7_ILi1EEESI_SI_EEESC_SE_Li128ELb1ELb1ELb1ELb0EEENS1_36VarlenDynamicPersistentTileSchedulerILi128ELi80ELi128ELi128ELb1ELb1ELb0ELb1ELb1ELb1EEEEEEEEEvNT_6ParamsE)
        /*0134*/ 	.word	0x00000000


	//----- nvinfo : EIATTR_MIN_STACK_SIZE
	.align		4
.L_62:
        /*0138*/ 	.byte	0x04, 0x12
        /*013a*/ 	.short	(.L_64 - .L_63)
	.align		4
.L_63:
        /*013c*/ 	.word	index@(_ZN7cutlass13device_kernelIN5flash19enable_sm80_to_sm89INS1_16FlashAttnFwdSm80INS1_25CollectiveMainloopFwdSm80ILi4ELi1ELb0EN4cute5tupleIJNS5_1CILi128EEENS7_ILi80EEENS7_ILi64EEEEEELi64ENS_6half_tEfNS_4arch4Sm80ELb1ELb0ELb1ELb1ELb1ELb1ELb1ELb1EEENS1_21CollectiveEpilogueFwdINS6_IJS8_SA_S9_EEENS6_IJNS7_ILi1EEESI_SI_EEESC_SE_Li128ELb1ELb1ELb1ELb0EEENS1_36VarlenDynamicPersistentTileSchedulerILi128ELi80ELi128ELi128ELb1ELb1ELb0ELb1ELb1ELb1EEEEEEEEEvNT_6ParamsE)
        /*0140*/ 	.word	0x00000000
.L_64:


//--------------------- .nv.compat                --------------------------
	.section	.nv.compat,"",@"SHT_CUDA_COMPAT_INFO"
	.align	4
        /*0000*/ 	.byte	0x02, 0x09, 0x01, 0x00, 0x02, 0x02, 0x01, 0x00, 0x02, 0x05, 0x05, 0x00, 0x03, 0x07, 0x01, 0x01
        /*0010*/ 	.byte	0x02, 0x03, 0x00, 0x00, 0x02, 0x06, 0x01, 0x00, 0x04, 0x0b, 0x08, 0x00, 0x09, 0x00, 0x00, 0x00
        /*0020*/ 	.byte	0x00, 0x00, 0x00, 0x00


//--------------------- .nv.info._ZN7cutlass13device_kernelIN5flash19enable_sm80_to_sm89INS1_16FlashAttnFwdSm80INS1_25CollectiveMainloopFwdSm80ILi4ELi1ELb0EN4cute5tupleIJNS5_1CILi128EEENS7_ILi112EEENS7_ILi64EEEEEELi64ENS_6half_tEfNS_4arch4Sm80ELb0ELb0ELb1ELb0ELb1ELb0ELb1ELb1EEENS1_21CollectiveEpilogueFwdINS6_IJS8_SA_S9_EEENS6_IJNS7_ILi1EEESI_SI_EEESC_SE_Li128ELb0ELb1ELb1ELb0EEENS1_19SingleTileSchedulerILb0ELb1ELb1ELi128EEEEEEEEEvNT_6ParamsE --------------------------
	.section	.nv.info._ZN7cutlass13device_kernelIN5flash19enable_sm80_to_sm89INS1_16FlashAttnFwdSm80INS1_25CollectiveMainloopFwdSm80ILi4ELi1ELb0EN4cute5tupleIJNS5_1CILi128EEENS7_ILi112EEENS7_ILi64EEEEEELi64ENS_6half_tEfNS_4arch4Sm80ELb0ELb0ELb1ELb0ELb1ELb0ELb1ELb1EEENS1_21CollectiveEpilogueFwdINS6_IJS8_SA_S9_EEENS6_IJNS7_ILi1EEESI_SI_EEESC_SE_Li128ELb0ELb1ELb1ELb0EEENS1_19SingleTileSchedulerILb0ELb1ELb1ELi128EEEEEEEEEvNT_6ParamsE,"",@"SHT_CUDA_INFO"
	.sectionflags	@""
	.align	4


	//----- nvinfo : EIATTR_CUDA_API_VERSION
	.align		4
        /*0000*/ 	.byte	0x04, 0x37
        /*0002*/ 	.short	(.L_66 - .L_65)
.L_65:
        /*0004*/ 	.word	0x00000082


	//----- nvinfo : EIATTR_KPARAM_INFO
	.align		4
.L_66:
        /*0008*/ 	.byte	0x04, 0x17
        /*000a*/ 	.short	(.L_68 - .L_67)
.L_67:
        /*000c*/ 	.word	0x00000000
        /*0010*/ 	.short	0x0000
        /*0012*/ 	.short	0x0000
        /*0014*/ 	.byte	0x00, 0xf0, 0x61, 0x10


	//----- nvinfo : EIATTR_SPARSE_MMA_MASK
	.align		4
.L_68:
        /*0018*/ 	.byte	0x03, 0x50
        /*001a*/ 	.short	0x0000


	//----- nvinfo : EIATTR_MAXREG_COUNT
	.align		4
        /*001c*/ 	.byte	0x03, 0x1b
        /*001e*/ 	.short	0x00ff


	//----- nvinfo : EIATTR_MERCURY_ISA_VERSION
	.align		4
        /*0020*/ 	.byte	0x03, 0x5f
        /*0022*/ 	.short	0x0101


	//----- nvinfo : EIATTR_VRC_CTA_INIT_COUNT
	.align		4
        /*0024*/ 	.byte	0x02, 0x4a
	.zero		1
	.zero		1


	//----- nvinfo : EIATTR_EXIT_INSTR_OFFSETS
	.align		4
        /*0028*/ 	.byte	0x04, 0x1c
        /*002a*/ 	.short	(.L_70 - .L_69)


	//   ....[0]....
.L_69:
        /*002c*/ 	.word	0x00000010


	//----- nvinfo : EIATTR_MAX_THREADS
	.align		4
.L_70:
        /*0030*/ 	.byte	0x04, 0x05
        /*0032*/ 	.short	(.L_72 - .L_71)
.L_71:
        /*0034*/ 	.word	0x00000080
        /*0038*/ 	.word	0x00000001
        /*003c*/ 	.word	0x00000001


	//----- nvinfo : EIATTR_CBANK_PARAM_SIZE
	.align		4
.L_72:
        /*0040*/ 	.byte	0x03, 0x19
        /*0042*/ 	.short	0x0418


	//----- nvinfo : EIATTR_PARAM_CBANK
	.align		4
        /*0044*/ 	.byte	0x04, 0x0a
        /*0046*/ 	.short	(.L_74 - .L_73)
	.align		4
.L_73:
        /*0048*/ 	.word	index@(.nv.constant0._ZN7cutlass13device_kernelIN5flash19enable_sm80_to_sm89INS1_16FlashAttnFwdSm80INS1_25CollectiveMainloopFwdSm80ILi4ELi1ELb0EN4cute5tupleIJNS5_1CILi128EEENS7_ILi112EEENS7_ILi64EEEEEELi64ENS_6half_tEfNS_4arch4Sm80ELb0ELb0ELb1ELb0ELb1ELb0ELb1ELb1EEENS1_21CollectiveEpilogueFwdINS6_IJS8_SA_S9_EEENS6_IJNS7_ILi1EEESI_SI_EEESC_SE_Li128ELb0ELb1ELb1ELb0EEENS1_19SingleTileSchedulerILb0ELb1ELb1ELi128EEEEEEEEEvNT_6ParamsE)
        /*004c*/ 	.short	0x0380
        /*004e*/ 	.short	0x0418


	//----- nvinfo : EIATTR_SW_WAR
	.align		4
.L_74:
        /*0050*/ 	.byte	0x04, 0x36
        /*0052*/ 	.short	(.L_76 - .L_75)
.L_75:
        /*0054*/ 	.word	0x00000008
.L_76:


//--------------------- .nv.info._ZN7cutlass13device_kernelIN5flash19enable_sm80_to_sm89INS1_16FlashAttnFwdSm80INS1_25CollectiveMainloopFwdSm80ILi4ELi1ELb0EN4cute5tupleIJNS5_1CILi128EEENS7_ILi80EEENS7_ILi64EEEEEELi64ENS_6half_tEfNS_4arch4Sm80ELb0ELb0ELb1ELb1ELb1ELb0ELb1ELb1EEENS1_21CollectiveEpilogueFwdINS6_IJS8_SA_S9_EEENS6_IJNS7_ILi1EEESI_SI_EEESC_SE_Li128ELb1ELb1ELb1ELb0EEENS1_36VarlenDynamicPersistentTileSchedulerILi128ELi80ELi128ELi128ELb1ELb1ELb0ELb0ELb1ELb1EEEEEEEEEvNT_6ParamsE --------------------------
	.section	.nv.info._ZN7cutlass13device_kernelIN5flash19enable_sm80_to_sm89INS1_16FlashAttnFwdSm80INS1_25CollectiveMainloopFwdSm80ILi4ELi1ELb0EN4cute5tupleIJNS5_1CILi128EEENS7_ILi80EEENS7_ILi64EEEEEELi64ENS_6half_tEfNS_4arch4Sm80ELb0ELb0ELb1ELb1ELb1ELb0ELb1ELb1EEENS1_21CollectiveEpilogueFwdINS6_IJS8_SA_S9_EEENS6_IJNS7_ILi1EEESI_SI_EEESC_SE_Li128ELb1ELb1ELb1ELb0EEENS1_36VarlenDynamicPersistentTileSchedulerILi128ELi80ELi128ELi128ELb1ELb1ELb0ELb0ELb1ELb1EEEEEEEEEvNT_6ParamsE,"",@"SHT_CUDA_INFO"
	.sectionflags	@""
	.align	4


	//----- nvinfo : EIATTR_CUDA_API_VERSION
	.align		4
        /*0000*/ 	.byte	0x04, 0x37
        /*0002*/ 	.short	(.L_78 - .L_77)
.L_77:
        /*0004*/ 	.word	0x00000082


	//----- nvinfo : EIATTR_KPARAM_INFO
	.align		4
.L_78:
        /*0008*/ 	.byte	0x04, 0x17
        /*000a*/ 	.short	(.L_80 - .L_79)
.L_79:
        /*000c*/ 	.word	0x00000000
        /*0010*/ 	.short	0x0000
        /*0012*/ 	.short	0x0000
        /*0014*/ 	.byte	0x00, 0xf0, 0xe1, 0x10


	//----- nvinfo : EIATTR_SPARSE_MMA_MASK
	.align		4
.L_80:
        /*0018*/ 	.byte	0x03, 0x50
        /*001a*/ 	.short	0x0000


	//----- nvinfo : EIATTR_MAXREG_COUNT
	.align		4
        /*001c*/ 	.byte	0x03, 0x1b
        /*001e*/ 	.short	0x00ff


	//----- nvinfo : EIATTR_MERCURY_ISA_VERSION
	.align		4
        /*0020*/ 	.byte	0x03, 0x5f
        /*0022*/ 	.short	0x0101


	//----- nvinfo : EIATTR_VRC_CTA_INIT_COUNT
	.align		4
        /*0024*/ 	.byte	0x02, 0x4a
	.zero		1
	.zero		1


	//----- nvinfo : EIATTR_EXIT_INSTR_OFFSETS
	.align		4
        /*0028*/ 	.byte	0x04, 0x1c
        /*002a*/ 	.short	(.L_82 - .L_81)


	//   ....[0]....
.L_81:
        /*002c*/ 	.word	0x00000010


	//----- nvinfo : EIATTR_MAX_THREADS
	.align		4
.L_82:
        /*0030*/ 	.byte	0x04, 0x05
        /*0032*/ 	.short	(.L_84 - .L_83)
.L_83:
        /*0034*/ 	.word	0x00000080
        /*0038*/ 	.word	0x00000001
        /*003c*/ 	.word	0x00000001


	//----- nvinfo : EIATTR_CBANK_PARAM_SIZE
	.align		4
.L_84:
        /*0040*/ 	.byte	0x03, 0x19
        /*0042*/ 	.short	0x0438


	//----- nvinfo : EIATTR_PARAM_CBANK
	.align		4
        /*0044*/ 	.byte	0x04, 0x0a
        /*0046*/ 	.short	(.L_86 - .L_85)
	.align		4
.L_85:
        /*0048*/ 	.word	index@(.nv.constant0._ZN7cutlass13device_kernelIN5flash19enable_sm80_to_sm89INS1_16FlashAttnFwdSm80INS1_25CollectiveMainloopFwdSm80ILi4ELi1ELb0EN4cute5tupleIJNS5_1CILi128EEENS7_ILi80EEENS7_ILi64EEEEEELi64ENS_6half_tEfNS_4arch4Sm80ELb0ELb0ELb1ELb1ELb1ELb0ELb1ELb1EEENS1_21CollectiveEpilogueFwdINS6_IJS8_SA_S9_EEENS6_IJNS7_ILi1EEESI_SI_EEESC_SE_Li128ELb1ELb1ELb1ELb0EEENS1_36VarlenDynamicPersistentTileSchedulerILi128ELi80ELi128ELi128ELb1ELb1ELb0ELb0ELb1ELb1EEEEEEEEEvNT_6ParamsE)
        /*004c*/ 	.short	0x0380
        /*004e*/ 	.short	0x0438


	//----- nvinfo : EIATTR_SW_WAR
	.align		4
.L_86:
        /*0050*/ 	.byte	0x04, 0x36
        /*0052*/ 	.short	(.L_88 - .L_87)
.L_87:
        /*0054*/ 	.word	0x00000008
.L_88:


//--------------------- .nv.info._ZN7cutlass13device_kernelIN5flash19enable_sm80_to_sm89INS1_16FlashAttnFwdSm80INS1_25CollectiveMainloopFwdSm80ILi4ELi1ELb0EN4cute5tupleIJNS5_1CILi128EEENS7_ILi80EEENS7_ILi64EEEEEELi64ENS_6half_tEfNS_4arch4Sm80ELb0ELb0ELb1ELb1ELb1ELb1ELb1ELb1EEENS1_21CollectiveEpilogueFwdINS6_IJS8_SA_S9_EEENS6_IJNS7_ILi1EEESI_SI_EEESC_SE_Li128ELb1ELb1ELb1ELb0EEENS1_36VarlenDynamicPersistentTileSchedulerILi128ELi80ELi128ELi128ELb1ELb1ELb0ELb0ELb1ELb1EEEEEEEEEvNT_6ParamsE --------------------------
	.section	.nv.info._ZN7cutlass13device_kernelIN5flash19enable_sm80_to_sm89INS1_16FlashAttnFwdSm80INS1_25CollectiveMainloopFwdSm80ILi4ELi1ELb0EN4cute5tupleIJNS5_1CILi128EEENS7_ILi80EEENS7_ILi64EEEEEELi64ENS_6half_tEfNS_4arch4Sm80ELb0ELb0ELb1ELb1ELb1ELb1ELb1ELb1EEENS1_21CollectiveEpilogueFwdINS6_IJS8_SA_S9_EEENS6_IJNS7_ILi1EEESI_SI_EEESC_SE_Li128ELb1ELb1ELb1ELb0EEENS1_36VarlenDynamicPersistentTileSchedulerILi128ELi80ELi128ELi128ELb1ELb1ELb0ELb0ELb1ELb1EEEEEEEEEvNT_6ParamsE,"",@"SHT_CUDA_INFO"
	.sectionflags	@""
	.align	4


	//----- nvinfo : EIATTR_CUDA_API_VERSION
	.align		4
        /*0000*/ 	.byte	0x04, 0x37
        /*0002*/ 	.short	(.L_90 - .L_89)
.L_89:
        /*0004*/ 	.word	0x00000082


	//----- nvinfo : EIATTR_KPARAM_INFO
	.align		4
.L_90:
        /*0008*/ 	.byte	0x04, 0x17
        /*000a*/ 	.short	(.L_92 - .L_91)
.L_91:
        /*000c*/ 	.word	0x00000000
        /*0010*/ 	.short	0x0000
        /*0012*/ 	.short	0x0000
        /*0014*/ 	.byte	0x00, 0xf0, 0xe1, 0x10


	//----- nvinfo : EIATTR_SPARSE_MMA_MASK
	.align		4
.L_92:
        /*0018*/ 	.byte	0x03, 0x50
        /*001a*/ 	.short	0x0000


	//----- nvinfo : EIATTR_MAXREG_COUNT
	.align		4
        /*001c*/ 	.byte	0x03, 0x1b
        /*001e*/ 	.short	0x00ff


	//----- nvinfo : EIATTR_MERCURY_ISA_VERSION
	.align		4
        /*0020*/ 	.byte	0x03, 0x5f
        /*0022*/ 	.short	0x0101


	//----- nvinfo : EIATTR_VRC_CTA_INIT_COUNT
	.align		4
        /*0024*/ 	.byte	0x02, 0x4a
	.zero		1
	.zero		1


	//----- nvinfo : EIATTR_EXIT_INSTR_OFFSETS
	.align		4
        /*0028*/ 	.byte	0x04, 0x1c
        /*002a*/ 	.short	(.L_94 - .L_93)


	//   ....[0]....
.L_93:
        /*002c*/ 	.word	0x00000010


	//----- nvinfo : EIATTR_MAX_THREADS
	.align		4
.L_94:
        /*0030*/ 	.byte	0x04, 0x05
        /*0032*/ 	.short	(.L_96 - .L_95)
.L_95:
        /*0034*/ 	.word	0x00000080
        /*0038*/ 	.word	0x00000001
        /*003c*/ 	.word	0x00000001


	//----- nvinfo : EIATTR_CBANK_PARAM_SIZE
	.align		4
.L_96:
        /*0040*/ 	.byte	0x03, 0x19
        /*0042*/ 	.short	0x0438


	//----- nvinfo : EIATTR_PARAM_CBANK
	.align		4
        /*0044*/ 	.byte	0x04, 0x0a
        /*0046*/ 	.short	(.L_98 - .L_97)
	.align		4
.L_97:
        /*0048*/ 	.word	index@(.nv.constant0._ZN7cutlass13device_kernelIN5flash19enable_sm80_to_sm89INS1_16FlashAttnFwdSm80INS1_25CollectiveMainloopFwdSm80ILi4ELi1ELb0EN4cute5tupleIJNS5_1CILi128EEENS7_ILi80EEENS7_ILi64EEEEEELi64ENS_6half_tEfNS_4arch4Sm80ELb0ELb0ELb1ELb1ELb1ELb1ELb1ELb1EEENS1_21CollectiveEpilogueFwdINS6_IJS8_SA_S9_EEENS6_IJNS7_ILi1EEESI_SI_EEESC_SE_Li128ELb1ELb1ELb1ELb0EEENS1_36VarlenDynamicPersistentTileSchedulerILi128ELi80ELi128ELi128ELb1ELb1ELb0ELb0ELb1ELb1EEEEEEEEEvNT_6ParamsE)
        /*004c*/ 	.short	0x0380
        /*004e*/ 	.short	0x0438


	//----- nvinfo : EIATTR_SW_WAR
	.align		4
.L_98:
        /*0050*/ 	.byte	0x04, 0x36
        /*0052*/ 	.short	(.L_100 - .L_99)
.L_99:
        /*0054*/ 	.word	0x00000008
.L_100:


//--------------------- .nv.info._ZN7cutlass13device_kernelIN5flash19enable_sm80_to_sm89INS1_16FlashAttnFwdSm80INS1_25CollectiveMainloopFwdSm80ILi4ELi1ELb0EN4cute5tupleIJNS5_1CILi128EEENS7_ILi96EEENS7_ILi64EEEEEELi64ENS_6half_tEfNS_4arch4Sm80ELb0ELb1ELb1ELb0ELb1ELb0ELb1ELb1EEENS1_21CollectiveEpilogueFwdINS6_IJS8_SA_S9_EEENS6_IJNS7_ILi1EEESI_SI_EEESC_SE_Li128ELb0ELb1ELb1ELb0EEENS1_19SingleTileSchedulerILb0ELb1ELb1ELi128EEEEEEEEEvNT_6ParamsE --------------------------
	.section	.nv.info._ZN7cutlass13device_kernelIN5flash19enable_sm80_to_sm89INS1_16FlashAttnFwdSm80INS1_25CollectiveMainloopFwdSm80ILi4ELi1ELb0EN4cute5tupleIJNS5_1CILi128EEENS7_ILi96EEENS7_ILi64EEEEEELi64ENS_6half_tEfNS_4arch4Sm80ELb0ELb1ELb1ELb0ELb1ELb0ELb1ELb1EEENS1_21CollectiveEpilogueFwdINS6_IJS8_SA_S9_EEENS6_IJNS7_ILi1EEESI_SI_EEESC_SE_Li128ELb0ELb1ELb1ELb0EEENS1_19SingleTileSchedulerILb0ELb1ELb1ELi128EEEEEEEEEvNT_6ParamsE,"",@"SHT_CUDA_INFO"
	.sectionflags	@""
	.align	4


	//----- nvinfo : EIATTR_CUDA_API_VERSION
	.align		4
        /*0000*/ 	.byte	0x04, 0x37
        /*0002*/ 	.short	(.L_102 - .L_101)
.L_101:
        /*0004*/ 	.word	0x00000082


	//----- nvinfo : EIATTR_KPARAM_INFO
	.align		4
.L_102:
        /*0008*/ 	.byte	0x04, 0x17
        /*000a*/ 	.short	(.L_104 - .L_103)
.L_103:
        /*000c*/ 	.word	0x00000000
        /*0010*/ 	.short	0x0000
        /*0012*/ 	.short	0x0000
        /*0014*/ 	.byte	0x00, 0xf0, 0x61, 0x10


	//----- nvinfo : EIATTR_SPARSE_MMA_MASK
	.align		4
.L_104:
        /*0018*/ 	.byte	0x03, 0x50
        /*001a*/ 	.short	0x0000


	//----- nvinfo : EIATTR_MAXREG_COUNT
	.align		4
        /*001c*/ 	.byte	0x03, 0x1b
        /*001e*/ 	.short	0x00ff


	//----- nvinfo : EIATTR_MERCURY_ISA_VERSION
	.align		4
        /*0020*/ 	.byte	0x03, 0x5f
        /*0022*/ 	.short	0x0101


	//----- nvinfo : EIATTR_VRC_CTA_INIT_COUNT
	.align		4
        /*0024*/ 	.byte	0x02, 0x4a
	.zero		1
	.zero		1


	//----- nvinfo : EIATTR_EXIT_INSTR_OFFSETS
	.align		4
        /*0028*/ 	.byte	0x04, 0x1c
        /*002a*/ 	.short	(.L_106 - .L_105)


	//   ....[0]....
.L_105:
        /*002c*/ 	.word	0x00000010


	//----- nvinfo : EIATTR_MAX_THREADS
	.align		4
.L_106:
        /*0030*/ 	.byte	0x04, 0x05
        /*0032*/ 	.short	(.L_108 - .L_107)
.L_107:
        /*0034*/ 	.word	0x00000080
        /*0038*/ 	.word	0x00000001
        /*003c*/ 	.word	0x00000001


	//----- nvinfo : EIATTR_CBANK_PARAM_SIZE
	.align		4
.L_108:
        /*0040*/ 	.byte	0x03, 0x19
        /*0042*/ 	.short	0x0418


	//----- nvinfo : EIATTR_PARAM_CBANK
	.align		4
        /*0044*/ 	.byte	0x04, 0x0a
        /*0046*/ 	.short	(.L_110 - .L_109)
	.align		4
.L_109:
        /*0048*/ 	.word	index@(.nv.constant0._ZN7cutlass13device_kernelIN5flash19enable_sm80_to_sm89INS1_16FlashAttnFwdSm80INS1_25CollectiveMainloopFwdSm80ILi4ELi1ELb0EN4cute5tupleIJNS5_1CILi128EEENS7_ILi96EEENS7_ILi64EEEEEELi64ENS_6half_tEfNS_4arch4Sm80ELb0ELb1ELb1ELb0ELb1ELb0ELb1ELb1EEENS1_21CollectiveEpilogueFwdINS6_IJS8_SA_S9_EEENS6_IJNS7_ILi1EEESI_SI_EEESC_SE_Li128ELb0ELb1ELb1ELb0EEENS1_19SingleTileSchedulerILb0ELb1ELb1ELi128EEEEEEEEEvNT_6ParamsE)
        /*004c*/ 	.short	0x0380
        /*004e*/ 	.short	0x0418


	//----- nvinfo : EIATTR_SW_WAR
	.align		4
.L_110:
        /*0050*/ 	.byte	0x04, 0x36
        /*0052*/ 	.short	(.L_112 - .L_111)
.L_111:
        /*0054*/ 	.word	0x00000008
.L_112:


//--------------------- .nv.info._ZN7cutlass13device_kernelIN5flash19enable_sm80_to_sm89INS1_16FlashAttnFwdSm80INS1_25CollectiveMainloopFwdSm80ILi4ELi1ELb0EN4cute5tupleIJNS5_1CILi128EEENS7_ILi80EEENS7_ILi64EEEEEELi64ENS_6half_tEfNS_4arch4Sm80ELb0ELb1ELb1ELb1ELb1ELb0ELb1ELb1EEENS1_21CollectiveEpilogueFwdINS6_IJS8_SA_S9_EEENS6_IJNS7_ILi1EEESI_SI_EEESC_SE_Li128ELb1ELb1ELb1ELb0EEENS1_36VarlenDynamicPersistentTileSchedulerILi128ELi80ELi128ELi128ELb1ELb1ELb0ELb1ELb0ELb1EEEEEEEEEvNT_6ParamsE --------------------------
	.section	.nv.info._ZN7cutlass13device_kernelIN5flash19enable_sm80_to_sm89INS1_16FlashAttnFwdSm80INS1_25CollectiveMainloopFwdSm80ILi4ELi1ELb0EN4cute5tupleIJNS5_1CILi128EEENS7_ILi80EEENS7_ILi64EEEEEELi64ENS_6half_tEfNS_4arch4Sm80ELb0ELb1ELb1ELb1ELb1ELb0ELb1ELb1EEENS1_21CollectiveEpilogueFwdINS6_IJS8_SA_S9_EEENS6_IJNS7_ILi1EEESI_SI_EEESC_SE_Li128ELb1ELb1ELb1ELb0EEENS1_36VarlenDynamicPersistentTileSchedulerILi128ELi80ELi128ELi128ELb1ELb1ELb0ELb1ELb0ELb1EEEEEEEEEvNT_6ParamsE,"",@"SHT_CUDA_INFO"
	.sectionflags	@""
	.align	4


	//----- nvinfo : EIATTR_CUDA_API_VERSION
	.align		4
        /*0000*/ 	.byte	0x04, 0x37
        /*0002*/ 	.short	(.L_114 - .L_113)
.L_113:
        /*0004*/ 	.word	0x00000082


	//----- nvinfo : EIATTR_KPARAM_INFO
	.align		4
.L_114:
        /*0008*/ 	.byte	0x04, 0x17
        /*000a*/ 	.short	(.L_116 - .L_115)
.L_115:
        /*000c*/ 	.word	0x00000000
        /*0010*/ 	.short	0x0000
        /*0012*/ 	.short	0x0000
        /*0014*/ 	.byte	0x00, 0xf0, 0xe1, 0x10


	//----- nvinfo : EIATTR_SPARSE_MMA_MASK
	.align		4
.L_116:
        /*0018*/ 	.byte	0x03, 0x50
        /*001a*/ 	.short	0x0000


	//----- nvinfo : EIATTR_MAXREG_COUNT
	.align		4
        /*001c*/ 	.byte	0x03, 0x1b
        /*001e*/ 	.short	0x00ff


	//----- nvinfo : EIATTR_MERCURY_ISA_VERSION
	.align		4
        /*0020*/ 	.byte	0x03, 0x5f
        /*0022*/ 	.short	0x0101


	//----- nvinfo : EIATTR_VRC_CTA_INIT_COUNT
	.align		4
        /*0024*/ 	.byte	0x02, 0x4a
	.zero		1
	.zero		1


	//----- nvinfo : EIATTR_EXIT_INSTR_OFFSETS
	.align		4
        /*0028*/ 	.byte	0x04, 0x1c
        /*002a*/ 	.short	(.L_118 - .L_117)


	//   ....[0]....
.L_117:
        /*002c*/ 	.word	0x00000010


	//----- nvinfo : EIATTR_MAX_THREADS
	.align		4
.L_118:
        /*0030*/ 	.byte	0x04, 0x05
        /*0032*/ 	.short	(.L_120 - .L_119)
.L_119:
        /*0034*/ 	.word	0x00000080
        /*0038*/ 	.word	0x00000001
        /*003c*/ 	.word	0x00000001


	//----- nvinfo : EIATTR_CBANK_PARAM_SIZE
	.align		4
.L_120:
        /*0040*/ 	.byte	0x03, 0x19
        /*0042*/ 	.short	0x0438


	//----- nvinfo : EIATTR_PARAM_CBANK
	.align		4
        /*0044*/ 	.byte	0x04, 0x0a
        /*0046*/ 	.short	(.L_122 - .L_121)
	.align		4
.L_121:
        /*0048*/ 	.word	index@(.nv.constant0._ZN7cutlass13device_kernelIN5flash19enable_sm80_to_sm89INS1_16FlashAttnFwdSm80INS1_25CollectiveMainloopFwdSm80ILi4ELi1ELb0EN4cute5tupleIJNS5_1CILi128EEENS7_ILi80EEENS7_ILi64EEEEEELi64ENS_6half_tEfNS_4arch4Sm80ELb0ELb1ELb1ELb1ELb1ELb0ELb1ELb1EEENS1_21CollectiveEpilogueFwdINS6_IJS8_SA_S9_EEENS6_IJNS7_ILi1EEESI_SI_EEESC_SE_Li128ELb1ELb1ELb1ELb0EEENS1_36VarlenDynamicPersistentTileSchedulerILi128ELi80ELi128ELi128ELb1ELb1ELb0ELb1ELb0ELb1EEEEEEEEEvNT_6ParamsE)
        /*004c*/ 	.short	0x0380
        /*004e*/ 	.short	0x0438


	//----- nvinfo : EIATTR_SW_WAR
	.align		4
.L_122:
        /*0050*/ 	.byte	0x04, 0x36
        /*0052*/ 	.short	(.L_124 - .L_123)
.L_123:
        /*0054*/ 	.word	0x00000008
.L_124:


//--------------------- .nv.info._ZN7cutlass13device_kernelIN5flash19enable_sm80_to_sm89INS1_16FlashAttnFwdSm80INS1_25CollectiveMainloopFwdSm80ILi4ELi1ELb0EN4cute5tupleIJNS5_1CILi128EEENS7_ILi80EEENS7_ILi64EEEEEELi64ENS_6half_tEfNS_4arch4Sm80ELb0ELb1ELb1ELb1ELb1ELb1ELb1ELb1EEENS1_21CollectiveEpilogueFwdINS6_IJS8_SA_S9_EEENS6_IJNS7_ILi1EEESI_SI_EEESC_SE_Li128ELb1ELb1ELb1ELb0EEENS1_36VarlenDynamicPersistentTileSchedulerILi128ELi80ELi128ELi128ELb1ELb1ELb0ELb1ELb0ELb1EEEEEEEEEvNT_6ParamsE --------------------------
	.section	.nv.info._ZN7cutlass13device_kernelIN5flash19enable_sm80_to_sm89INS1_16FlashAttnFwdSm80INS1_25CollectiveMainloopFwdSm80ILi4ELi1ELb0EN4cute5tupleIJNS5_1CILi128EEENS7_ILi80EEENS7_ILi64EEEEEELi64ENS_6half_tEfNS_4arch4Sm80ELb0ELb1ELb1ELb1ELb1ELb1ELb1ELb1EEENS1_21CollectiveEpilogueFwdINS6_IJS8_SA_S9_EEENS6_IJNS7_ILi1EEESI_SI_EEESC_SE_Li128ELb1ELb1ELb1ELb0EEENS1_36VarlenDynamicPersistentTileSchedulerILi128ELi80ELi128ELi128ELb1ELb1ELb0ELb1ELb0ELb1EEEEEEEEEvNT_6ParamsE,"",@"SHT_CUDA_INFO"
	.sectionflags	@""
	.align	4


	//----- nvinfo : EIATTR_CUDA_API_VERSION
	.align		4
        /*0000*/ 	.byte	0x04, 0x37
        /*0002*/ 	.short	(.L_126 - .L_125)
.L_125:
        /*0004*/ 	.word	0x00000082


	//----- nvinfo : EIATTR_KPARAM_INFO
	.align		4
.L_126:
        /*0008*/ 	.byte	0x04, 0x17
        /*000a*/ 	.short	(.L_128 - .L_127)
.L_127:
        /*000c*/ 	.word	0x00000000
        /*0010*/ 	.short	0x0000
        /*0012*/ 	.short	0x0000
        /*0014*/ 	.byte	0x00, 0xf0, 0xe1, 0x10


	//----- nvinfo : EIATTR_SPARSE_MMA_MASK
	.align		4
.L_128:
        /*0018*/ 	.byte	0x03, 0x50
        /*001a*/ 	.short	0x0000


	//----- nvinfo : EIATTR_MAXREG_COUNT
	.align		4
        /*001c*/ 	.byte	0x03, 0x1b
        /*001e*/ 	.short	0x00ff


	//----- nvinfo : EIATTR_MERCURY_ISA_VERSION
	.align		4
        /*0020*/ 	.byte	0x03, 0x5f
        /*0022*/ 	.short	0x0101


	//----- nvinfo : EIATTR_VRC_CTA_INIT_COUNT
	.align		4
        /*0024*/ 	.byte	0x02, 0x4a
	.zero		1
	.zero		1


	//----- nvinfo : EIATTR_EXIT_INSTR_OFFSETS
	.align		4
        /*0028*/ 	.byte	0x04, 0x1c
        /*002a*/ 	.short	(.L_130 - .L_129)


	//   ....[0]....
.L_129:
        /*002c*/ 	.word	0x00000010


	//----- nvinfo : EIATTR_MAX_THREADS
	.align		4
.L_130:
        /*0030*/ 	.byte	0x04, 0x05
        /*0032*/ 	.short	(.L_132 - .L_131)
.L_131:
        /*0034*/ 	.word	0x00000080
        /*0038*/ 	.word	0x00000001
        /*003c*/ 	.word	0x00000001


	//----- nvinfo : EIATTR_CBANK_PARAM_SIZE
	.align		4
.L_132:
        /*0040*/ 	.byte	0x03, 0x19
        /*0042*/ 	.short	0x0438


	//----- nvinfo : EIATTR_PARAM_CBANK
	.align		4
        /*0044*/ 	.byte	0x04, 0x0a
        /*0046*/ 	.short	(.L_134 - .L_133)
	.align		4
.L_133:
        /*0048*/ 	.word	index@(.nv.constant0._ZN7cutlass13device_kernelIN5flash19enable_sm80_to_sm89INS1_16FlashAttnFwdSm80INS1_25CollectiveMainloopFwdSm80ILi4ELi1ELb0EN4cute5tupleIJNS5_1CILi128EEENS7_ILi80EEENS7_ILi64EEEEEELi64ENS_6half_tEfNS_4arch4Sm80ELb0ELb1ELb1ELb1ELb1ELb1ELb1ELb1EEENS1_21CollectiveEpilogueFwdINS6_IJS8_SA_S9_EEENS6_IJNS7_ILi1EEESI_SI_EEESC_SE_Li128ELb1ELb1ELb1ELb0EEENS1_36VarlenDynamicPersistentTileSchedulerILi128ELi80ELi128ELi128ELb1ELb1ELb0ELb1ELb0ELb1EEEEEEEEEvNT_6ParamsE)
        /*004c*/ 	.short	0x0380
        /*004e*/ 	.short	0x0438


	//----- nvinfo : EIATTR_SW_WAR
	.align		4
.L_134:
        /*0050*/ 	.byte	0x04, 0x36
        /*0052*/ 	.short	(.L_136 - .L_135)
.L_135:
        /*0054*/ 	.word	0x00000008
.L_136:


//--------------------- .nv.info._ZN7cutlass13device_kernelIN5flash19enable_sm80_to_sm89INS1_16FlashAttnFwdSm80INS1_25CollectiveMainloopFwdSm80ILi4ELi1ELb0EN4cute5tupleIJNS5_1CILi128EEENS7_ILi112EEENS7_ILi64EEEEEELi64ENS_6half_tEfNS_4arch4Sm80ELb1ELb0ELb1ELb0ELb1ELb0ELb1ELb1EEENS1_21CollectiveEpilogueFwdINS6_IJS8_SA_S9_EEENS6_IJNS7_ILi1EEESI_SI_EEESC_SE_Li128ELb0ELb1ELb1ELb0EEENS1_30DynamicPersistentTileSchedulerILi128ELi128ELb1ELb1ELb0EEEEEEEEEvNT_6ParamsE --------------------------
	.section	.nv.info._ZN7cutlass13device_kernelIN5flash19enable_sm80_to_sm89INS1_16FlashAttnFwdSm80INS1_25CollectiveMainloopFwdSm80ILi4ELi1ELb0EN4cute5tupleIJNS5_1CILi128EEENS7_ILi112EEENS7_ILi64EEEEEELi64ENS_6half_tEfNS_4arch4Sm80ELb1ELb0ELb1ELb0ELb1ELb0ELb1ELb1EEENS1_21CollectiveEpilogueFwdINS6_IJS8_SA_S9_EEENS6_IJNS7_ILi1EEESI_SI_EEESC_SE_Li128ELb0ELb1ELb1ELb0EEENS1_30DynamicPersistentTileSchedulerILi128ELi128ELb1ELb1ELb0EEEEEEEEEvNT_6ParamsE,"",@"SHT_CUDA_INFO"
	.sectionflags	@""
	.align	4


	//----- nvinfo : EIATTR_CUDA_API_VERSION
	.align		4
        /*0000*/ 	.byte	0x04, 0x37
        /*0002*/ 	.short	(.L_138 - .L_137)
.L_137:
        /*0004*/ 	.word	0x00000082


	//----- nvinfo : EIATTR_KPARAM_INFO
	.align		4
.L_138:
        /*0008*/ 	.byte	0x04, 0x17
        /*000a*/ 	.short	(.L_140 - .L_139)
.L_139:
        /*000c*/ 	.word	0x00000000
        /*0010*/ 	.short	0x0000
        /*0012*/ 	.short	0x0000
        /*0014*/ 	.byte	0x00, 0xf0, 0xa1, 0x10


	//----- nvinfo : EIATTR_SPARSE_MMA_MASK
	.align		4
.L_140:
        /*0018*/ 	.byte	0x03, 0x50
        /*001a*/ 	.short	0x0000


	//----- nvinfo : EIATTR_MAXREG_COUNT
	.align		4
        /*001c*/ 	.byte	0x03, 0x1b
        /*001e*/ 	.short	0x00ff


	//----- nvinfo : EIATTR_MERCURY_ISA_VERSION
	.align		4
        /*0020*/ 	.byte	0x03, 0x5f
        /*0022*/ 	.short	0x0101


	//----- nvinfo : EIATTR_VRC_CTA_INIT_COUNT
	.align		4
        /*0024*/ 	.byte	0x02, 0x4a
	.zero		1
	.zero		1


	//----- nvinfo : EIATTR_EXIT_INSTR_OFFSETS
	.align		4
        /*0028*/ 	.byte	0x04, 0x1c
        /*002a*/ 	.short	(.L_142 - .L_141)


	//   ....[0]....
.L_141:
        /*002c*/ 	.word	0x00000010


	//----- nvinfo : EIATTR_MAX_THREADS
	.align		4
.L_142:
        /*0030*/ 	.byte	0x04, 0x05
        /*0032*/ 	.short	(.L_144 - .L_143)
.L_143:
        /*0034*/ 	.word	0x00000080
        /*0038*/ 	.word	0x00000001
        /*003c*/ 	.word	0x00000001


	//----- nvinfo : EIATTR_CBANK_PARAM_SIZE
	.align		4
.L_144:
        /*0040*/ 	.byte	0x03, 0x19
        /*0042*/ 	.short	0x0428


	//----- nvinfo : EIATTR_PARAM_CBANK
	.align		4
        /*0044*/ 	.byte	0x04, 0x0a
        /*0046*/ 	.short	(.L_146 - .L_145)
	.align		4
.L_145:
        /*0048*/ 	.word	index@(.nv.constant0._ZN7cutlass13device_kernelIN5flash19enable_sm80_to_sm89INS1_16FlashAttnFwdSm80INS1_25CollectiveMainloopFwdSm80ILi4ELi1ELb0EN4cute5tupleIJNS5_1CILi128EEENS7_ILi112EEENS7_ILi64EEEEEELi64ENS_6half_tEfNS_4arch4Sm80ELb1ELb0ELb1ELb0ELb1ELb0ELb1ELb1EEENS1_21CollectiveEpilogueFwdINS6_IJS8_SA_S9_EEENS6_IJNS7_ILi1EEESI_SI_EEESC_SE_Li128ELb0ELb1ELb1ELb0EEENS1_30DynamicPersistentTileSchedulerILi128ELi128ELb1ELb1ELb0EEEEEEEEEvNT_6ParamsE)
        /*004c*/ 	.short	0x0380
        /*004e*/ 	.short	0x0428


	//----- nvinfo : EIATTR_SW_WAR
	.align		4
.L_146:
        /*0050*/ 	.byte	0x04, 0x36
        /*0052*/ 	.short	(.L_148 - .L_147)
.L_147:
        /*0054*/ 	.word	0x00000008
.L_148:


//--------------------- .nv.info._ZN7cutlass13device_kernelIN5flash19enable_sm80_to_sm89INS1_16FlashAttnFwdSm80INS1_25CollectiveMainloopFwdSm80ILi4ELi1ELb0EN4cute5tupleIJNS5_1CILi128EEENS7_ILi80EEENS7_ILi64EEEEEELi64ENS_6half_tEfNS_4arch4Sm80ELb1ELb0ELb1ELb1ELb1ELb0ELb1ELb1EEENS1_21CollectiveEpilogueFwdINS6_IJS8_SA_S9_EEENS6_IJNS7_ILi1EEESI_SI_EEESC_SE_Li128ELb1ELb1ELb1ELb0EEENS1_36VarlenDynamicPersistentTileSchedulerILi128ELi80ELi128ELi128ELb1ELb1ELb0ELb1ELb1ELb1EEEEEEEEEvNT_6ParamsE --------------------------
	.section	.nv.info._ZN7cutlass13device_kernelIN5flash19enable_sm80_to_sm89INS1_16FlashAttnFwdSm80INS1_25CollectiveMainloopFwdSm80ILi4ELi1ELb0EN4cute5tupleIJNS5_1CILi128EEENS7_ILi80EEENS7_ILi64EEEEEELi64ENS_6half_tEfNS_4arch4Sm80ELb1ELb0ELb1ELb1ELb1ELb0ELb1ELb1EEENS1_21CollectiveEpilogueFwdINS6_IJS8_SA_S9_EEENS6_IJNS7_ILi1EEESI_SI_EEESC_SE_Li128ELb1ELb1ELb1ELb0EEENS1_36VarlenDynamicPersistentTileSchedulerILi128ELi80ELi128ELi128ELb1ELb1ELb0ELb1ELb1ELb1EEEEEEEEEvNT_6ParamsE,"",@"SHT_CUDA_INFO"
	.sectionflags	@""
	.align	4


	//----- nvinfo : EIATTR_CUDA_API_VERSION
	.align		4
        /*0000*/ 	.byte	0x04, 0x37
        /*0002*/ 	.short	(.L_150 - .L_149)
.L_149:
        /*0004*/ 	.word	0x00000082


	//----- nvinfo : EIATTR_KPARAM_INFO
	.align		4
.L_150:
        /*0008*/ 	.byte	0x04, 0x17
        /*000a*/ 	.short	(.L_152 - .L_151)
.L_151:
        /*000c*/ 	.word	0x00000000
        /*0010*/ 	.short	0x0000
        /*0012*/ 	.short	0x0000
        /*0014*/ 	.byte	0x00, 0xf0, 0xe1, 0x10


	//----- nvinfo : EIATTR_SPARSE_MMA_MASK
	.align		4
.L_152:
        /*0018*/ 	.byte	0x03, 0x50
        /*001a*/ 	.short	0x0000


	//----- nvinfo : EIATTR_MAXREG_COUNT
	.align		4
        /*001c*/ 	.byte	0x03, 0x1b
        /*001e*/ 	.short	0x00ff


	//----- nvinfo : EIATTR_MERCURY_ISA_VERSION
	.align		4
        /*0020*/ 	.byte	0x03, 0x5f
        /*0022*/ 	.short	0x0101


	//----- nvinfo : EIATTR_VRC_CTA_INIT_COUNT
	.align		4
        /*0024*/ 	.byte	0x02, 0x4a
	.zero		1
	.zero		1


	//----- nvinfo : EIATTR_EXIT_INSTR_OFFSETS
	.align		4
        /*0028*/ 	.byte	0x04, 0x1c
        /*002a*/ 	.short	(.L_154 - .L_153)


	//   ....[0]....
.L_153:
        /*002c*/ 	.word	0x00000010


	//----- nvinfo : EIATTR_MAX_THREADS
	.align		4
.L_154:
        /*0030*/ 	.byte	0x04, 0x05
        /*0032*/ 	.short	(.L_156 - .L_155)
.L_155:
        /*0034*/ 	.word	0x00000080
        /*0038*/ 	.word	0x00000001
        /*003c*/ 	.word	0x00000001


	//----- nvinfo : EIATTR_CBANK_PARAM_SIZE
	.align		4
.L_156:
        /*0040*/ 	.byte	0x03, 0x19
        /*0042*/ 	.short	0x0438


	//----- nvinfo : EIATTR_PARAM_CBANK
	.align		4
        /*0044*/ 	.byte	0x04, 0x0a
        /*0046*/ 	.short	(.L_158 - .L_157)
	.align		4
.L_157:
        /*0048*/ 	.word	index@(.nv.constant0._ZN7cutlass13device_kernelIN5flash19enable_sm80_to_sm89INS1_16FlashAttnFwdSm80INS1_25CollectiveMainloopFwdSm80ILi4ELi1ELb0EN4cute5tupleIJNS5_1CILi128EEENS7_ILi80EEENS7_ILi64EEEEEELi64ENS_6half_tEfNS_4arch4Sm80ELb1ELb0ELb1ELb1ELb1ELb0ELb1ELb1EEENS1_21CollectiveEpilogueFwdINS6_IJS8_SA_S9_EEENS6_IJNS7_ILi1EEESI_SI_EEESC_SE_Li128ELb1ELb1ELb1ELb0EEENS1_36VarlenDynamicPersistentTileSchedulerILi128ELi80ELi128ELi128ELb1ELb1ELb0ELb1ELb1ELb1EEEEEEEEEvNT_6ParamsE)
        /*004c*/ 	.short	0x0380
        /*004e*/ 	.short	0x0438


	//----- nvinfo : EIATTR_SW_WAR
	.align		4
.L_158:
        /*0050*/ 	.byte	0x04, 0x36
        /*0052*/ 	.short	(.L_160 - .L_159)
.L_159:
        /*0054*/ 	.word	0x00000008
.L_160:


//--------------------- .nv.info._ZN7cutlass13device_kernelIN5flash19enable_sm80_to_sm89INS1_16FlashAttnFwdSm80INS1_25CollectiveMainloopFwdSm80ILi4ELi1ELb0EN4cute5tupleIJNS5_1CILi128EEENS7_ILi80EEENS7_ILi64EEEEEELi64ENS_6half_tEfNS_4arch4Sm80ELb1ELb0ELb1ELb1ELb1ELb1ELb1ELb1EEENS1_21CollectiveEpilogueFwdINS6_IJS8_SA_S9_EEENS6_IJNS7_ILi1EEESI_SI_EEESC_SE_Li128ELb1ELb1ELb1ELb0EEENS1_36VarlenDynamicPersistentTileSchedulerILi128ELi80ELi128ELi128ELb1ELb1ELb0ELb1ELb1ELb1EEEEEEEEEvNT_6ParamsE --------------------------
	.section	.nv.info._ZN7cutlass13device_kernelIN5flash19enable_sm80_to_sm89INS1_16FlashAttnFwdSm80INS1_25CollectiveMainloopFwdSm80ILi4ELi1ELb0EN4cute5tupleIJNS5_1CILi128EEENS7_ILi80EEENS7_ILi64EEEEEELi64ENS_6half_tEfNS_4arch4Sm80ELb1ELb0ELb1ELb1ELb1ELb1ELb1ELb1EEENS1_21CollectiveEpilogueFwdINS6_IJS8_SA_S9_EEENS6_IJNS7_ILi1EEESI_SI_EEESC_SE_Li128ELb1ELb1ELb1ELb0EEENS1_36VarlenDynamicPersistentTileSchedulerILi128ELi80ELi128ELi128ELb1ELb1ELb0ELb1ELb1ELb1EEEEEEEEEvNT_6ParamsE,"",@"SHT_CUDA_INFO"
	.sectionflags	@""
	.align	4


	//----- nvinfo : EIATTR_CUDA_API_VERSION
	.align		4
        /*0000*/ 	.byte	0x04, 0x37
        /*0002*/ 	.short	(.L_162 - .L_161)
.L_161:
        /*0004*/ 	.word	0x00000082


	//----- nvinfo : EIATTR_KPARAM_INFO
	.align		4
.L_162:
        /*0008*/ 	.byte	0x04, 0x17
        /*000a*/ 	.short	(.L_164 - .L_163)
.L_163:
        /*000c*/ 	.word	0x00000000
        /*0010*/ 	.short	0x0000
        /*0012*/ 	.short	0x0000
        /*0014*/ 	.byte	0x00, 0xf0, 0xe1, 0x10


	//----- nvinfo : EIATTR_SPARSE_MMA_MASK
	.align		4
.L_164:
        /*0018*/ 	.byte	0x03, 0x50
        /*001a*/ 	.short	0x0000


	//----- nvinfo : EIATTR_MAXREG_COUNT
	.align		4
        /*001c*/ 	.byte	0x03, 0x1b
        /*001e*/ 	.short	0x00ff


	//----- nvinfo : EIATTR_MERCURY_ISA_VERSION
	.align		4
        /*0020*/ 	.byte	0x03, 0x5f
        /*0022*/ 	.short	0x0101


	//----- nvinfo : EIATTR_VRC_CTA_INIT_COUNT
	.align		4
        /*0024*/ 	.byte	0x02, 0x4a
	.zero		1
	.zero		1


	//----- nvinfo : EIATTR_EXIT_INSTR_OFFSETS
	.align		4
        /*0028*/ 	.byte	0x04, 0x1c
        /*002a*/ 	.short	(.L_166 - .L_165)


	//   ....[0]....
.L_165:
        /*002c*/ 	.word	0x00000010


	//----- nvinfo : EIATTR_MAX_THREADS
	.align		4
.L_166:
        /*0030*/ 	.byte	0x04, 0x05
        /*0032*/ 	.short	(.L_168 - .L_167)
.L_167:
        /*0034*/ 	.word	0x00000080
        /*0038*/ 	.word	0x00000001
        /*003c*/ 	.word	0x00000001


	//----- nvinfo : EIATTR_CBANK_PARAM_SIZE
	.align		4
.L_168:
        /*0040*/ 	.byte	0x03, 0x19
        /*0042*/ 	.short	0x0438


	//----- nvinfo : EIATTR_PARAM_CBANK
	.align		4
        /*0044*/ 	.byte	0x04, 0x0a
        /*0046*/ 	.short	(.L_170 - .L_169)
	.align		4
.L_169:
        /*0048*/ 	.word	index@(.nv.constant0._ZN7cutlass13device_kernelIN5flash19enable_sm80_to_sm89INS1_16FlashAttnFwdSm80INS1_25CollectiveMainloopFwdSm80ILi4ELi1ELb0EN4cute5tupleIJNS5_1CILi128EEENS7_ILi80EEENS7_ILi64EEEEEELi64ENS_6half_tEfNS_4arch4Sm80ELb1ELb0ELb1ELb1ELb1ELb1ELb1ELb1EEENS1_21CollectiveEpilogueFwdINS6_IJS8_SA_S9_EEENS6_IJNS7_ILi1EEESI_SI_EEESC_SE_Li128ELb1ELb1ELb1ELb0EEENS1_36VarlenDynamicPersistentTileSchedulerILi128ELi80ELi128ELi128ELb1ELb1ELb0ELb1ELb1ELb1EEEEEEEEEvNT_6ParamsE)
        /*004c*/ 	.short	0x0380
        /*004e*/ 	.short	0x0438


	//----- nvinfo : EIATTR_SW_WAR
	.align		4
.L_170:
        /*0050*/ 	.byte	0x04, 0x36
        /*0052*/ 	.short	(.L_172 - .L_171)
.L_171:
        /*0054*/ 	.word	0x00000008
.L_172:


//--------------------- .nv.callgraph             --------------------------
	.section	.nv.callgraph,"",@"SHT_CUDA_CALLGRAPH"
	.align	4
	.sectionentsize	8
	.align		4
        /*0000*/ 	.word	0x00000000
	.align		4
        /*0004*/ 	.word	0xffffffff
	.align		4
        /*0008*/ 	.word	0x00000000
	.align		4
        /*000c*/ 	.word	0xfffffffe
	.align		4
        /*0010*/ 	.word	0x00000000
	.align		4
        /*0014*/ 	.word	0xfffffffd
	.align		4
        /*0018*/ 	.word	0x00000000
	.align		4
        /*001c*/ 	.word	0xfffffffc


//--------------------- .nv.constant4             --------------------------
	.section	.nv.constant4,"a",@progbits
	.align	8
	.align		8
.nv.constant4:
        /*0000*/ 	.dword	_ZN85_INTERNAL_37829866_49_flash_fwd_hdim64_fp16_paged_split_softcap_sm80_cu_6987f922_33144cuda3std3__45__cpo5beginE
	.align		8
        /*0008*/ 	.dword	_ZN85_INTERNAL_37829866_49_flash_fwd_hdim64_fp16_paged_split_softcap_sm80_cu_6987f922_33144cuda3std3__45__cpo3endE
	.align		8
        /*0010*/ 	.dword	_ZN85_INTERNAL_37829866_49_flash_fwd_hdim64_fp16_paged_split_softcap_sm80_cu_6987f922_33144cuda3std3__45__cpo6cbeginE
	.align		8
        /*0018*/ 	.dword	_ZN85_INTERNAL_37829866_49_flash_fwd_hdim64_fp16_paged_split_softcap_sm80_cu_6987f922_33144cuda3std3__45__cpo4cendE
	.align		8
        /*0020*/ 	.dword	_ZN85_INTERNAL_37829866_49_flash_fwd_hdim64_fp16_paged_split_softcap_sm80_cu_6987f922_33144cuda3std3__487_GLOBAL__N__37829866_49_flash_fwd_hdim64_fp16_paged_split_softcap_sm80_cu_6987f922_33146ignoreE
	.align		8
        /*0028*/ 	.dword	_ZN85_INTERNAL_37829866_49_flash_fwd_hdim64_fp16_paged_split_softcap_sm80_cu_6987f922_33144cuda3std3__419piecewise_constructE
	.align		8
        /*0030*/ 	.dword	_ZN85_INTERNAL_37829866_49_flash_fwd_hdim64_fp16_paged_split_softcap_sm80_cu_6987f922_33144cuda3std3__48in_placeE
	.align		8
        /*0038*/ 	.dword	_ZN85_INTERNAL_37829866_49_flash_fwd_hdim64_fp16_paged_split_softcap_sm80_cu_6987f922_33144cuda3std6ranges3__45__cpo4swapE
	.align		8
        /*0040*/ 	.dword	_ZN85_INTERNAL_37829866_49_flash_fwd_hdim64_fp16_paged_split_softcap_sm80_cu_6987f922_33144cuda3std6ranges3__45__cpo9iter_moveE
	.align		8
        /*0048*/ 	.dword	_ZN85_INTERNAL_37829866_49_flash_fwd_hdim64_fp16_paged_split_softcap_sm80_cu_6987f922_33144cute7productE
	.align		8
        /*0050*/ 	.dword	_ZN85_INTERNAL_37829866_49_flash_fwd_hdim64_fp16_paged_split_softcap_sm80_cu_6987f922_33144cute1_E


//--------------------- .text._ZN7cutlass13device_kernelIN5flash19enable_sm80_to_sm89INS1_16FlashAttnFwdSm80INS1_25CollectiveMainloopFwdSm80ILi4ELi1ELb0EN4cute5tupleIJNS5_1CILi128EEENS7_ILi112EEENS7_ILi64EEEEEELi64ENS_6half_tEfNS_4arch4Sm80ELb0ELb0ELb1ELb0ELb1ELb0ELb1ELb1EEENS1_21CollectiveEpilogueFwdINS6_IJS8_SA_S9_EEENS6_IJNS7_ILi1EEESI_SI_EEESC_SE_Li128ELb0ELb1ELb1ELb0EEENS1_19SingleTileSchedulerILb0ELb1ELb1ELi128EEEEEEEEEvNT_6ParamsE --------------------------
	.section	.text._ZN7cutlass13device_kernelIN5flash19enable_sm80_to_sm89INS1_16FlashAttnFwdSm80INS1_25CollectiveMainloopFwdSm80ILi4ELi1ELb0EN4cute5tupleIJNS5_1CILi128EEENS7_ILi112EEENS7_ILi64EEEEEELi64ENS_6half_tEfNS_4arch4Sm80ELb0ELb0ELb1ELb0ELb1ELb0ELb1ELb1EEENS1_21CollectiveEpilogueFwdINS6_IJS8_SA_S9_EEENS6_IJNS7_ILi1EEESI_SI_EEESC_SE_Li128ELb0ELb1ELb1ELb0EEENS1_19SingleTileSchedulerILb0ELb1ELb1ELi128EEEEEEEEEvNT_6ParamsE,"ax",@progbits
	.align	128
.text._ZN7cutlass13device_kernelIN5flash19enable_sm80_to_sm89INS1_16FlashAttnFwdSm80INS1_25CollectiveMainloopFwdSm80ILi4ELi1ELb0EN4cute5tupleIJNS5_1CILi128EEENS7_ILi112EEENS7_ILi64EEEEEELi64ENS_6half_tEfNS_4arch4Sm80ELb0ELb0ELb1ELb0ELb1ELb0ELb1ELb1EEENS1_21CollectiveEpilogueFwdINS6_IJS8_SA_S9_EEENS6_IJNS7_ILi1EEESI_SI_EEESC_SE_Li128ELb0ELb1ELb1ELb0EEENS1_19SingleTileSchedulerILb0ELb1ELb1ELi128EEEEEEEEEvNT_6ParamsE:
        .type           _ZN7cutlass13device_kernelIN5flash19enable_sm80_to_sm89INS1_16FlashAttnFwdSm80INS1_25CollectiveMainloopFwdSm80ILi4ELi1ELb0EN4cute5tupleIJNS5_1CILi128EEENS7_ILi112EEENS7_ILi64EEEEEELi64ENS_6half_tEfNS_4arch4Sm80ELb0ELb0ELb1ELb0ELb1ELb0ELb1ELb1EEENS1_21CollectiveEpilogueFwdINS6_IJS8_SA_S9_EEENS6_IJNS7_ILi1EEESI_SI_EEESC_SE_Li128ELb0ELb1ELb1ELb0EEENS1_19SingleTileSchedulerILb0ELb1ELb1ELi128EEEEEEEEEvNT_6ParamsE,@function
        .size           _ZN7cutlass13device_kernelIN5flash19enable_sm80_to_sm89INS1_16FlashAttnFwdSm80INS1_25CollectiveMainloopFwdSm80ILi4ELi1ELb0EN4cute5tupleIJNS5_1CILi128EEENS7_ILi112EEENS7_ILi64EEEEEELi64ENS_6half_tEfNS_4arch4Sm80ELb0ELb0ELb1ELb0ELb1ELb0ELb1ELb1EEENS1_21CollectiveEpilogueFwdINS6_IJS8_SA_S9_EEENS6_IJNS7_ILi1EEESI_SI_EEESC_SE_Li128ELb0ELb1ELb1ELb0EEENS1_19SingleTileSchedulerILb0ELb1ELb1ELi128EEEEEEEEEvNT_6ParamsE,(.L_x_9 - _ZN7cutlass13device_kernelIN5flash19enable_sm80_to_sm89INS1_16FlashAttnFwdSm80INS1_25CollectiveMainloopFwdSm80ILi4ELi1ELb0EN4cute5tupleIJNS5_1CILi128EEENS7_ILi112EEENS7_ILi64EEEEEELi64ENS_6half_tEfNS_4arch4Sm80ELb0ELb0ELb1ELb0ELb1ELb0ELb1ELb1EEENS1_21CollectiveEpilogueFwdINS6_IJS8_SA_S9_EEENS6_IJNS7_ILi1EEESI_SI_EEESC_SE_Li128ELb0ELb1ELb1ELb0EEENS1_19SingleTileSchedulerILb0ELb1ELb1ELi128EEEEEEEEEvNT_6ParamsE)
        .other          _ZN7cutlass13device_kernelIN5flash19enable_sm80_to_sm89INS1_16FlashAttnFwdSm80INS1_25CollectiveMainloopFwdSm80ILi4ELi1ELb0EN4cute5tupleIJNS5_1CILi128EEENS7_ILi112EEENS7_ILi64EEEEEELi64ENS_6half_tEfNS_4arch4Sm80ELb0ELb0ELb1ELb0ELb1ELb0ELb1ELb1EEENS1_21CollectiveEpilogueFwdINS6_IJS8_SA_S9_EEENS6_IJNS7_ILi1EEESI_SI_EEESC_SE_Li128ELb0ELb1ELb1ELb0EEENS1_19SingleTileSchedulerILb0ELb1ELb1ELi128EEEEEEEEEvNT_6ParamsE,@"STO_CUDA_ENTRY STV_DEFAULT"
_ZN7cutlass13device_kernelIN5flash19enable_sm80_to_sm89INS1_16FlashAttnFwdSm80INS1_25CollectiveMainloopFwdSm80ILi4ELi1ELb0EN4cute5tupleIJNS5_1CILi128EEENS7_ILi112EEENS7_ILi64EEEEEELi64ENS_6half_tEfNS_4arch4Sm80ELb0ELb0ELb1ELb0ELb1ELb0ELb1ELb1EEENS1_21CollectiveEpilogueFwdINS6_IJS8_SA_S9_EEENS6_IJNS7_ILi1EEESI_SI_EEESC_SE_Li128ELb0ELb1ELb1ELb0EEENS1_19SingleTileSchedulerILb0ELb1ELb1ELi128EEEEEEEEEvNT_6ParamsE:
[----:B------:R-:W-:Y:S01]  /*0000*/  LDC R1, c[0x0][0x37c] ;  /* 0x0000df00ff017b82 */ /* 0x000fe20000000800 */
[----:B------:R-:W-:Y:S05]  /*0010*/  EXIT ;  /* 0x000000000000794d */ /* 0x000fea0003800000 */
.L_x_0:
[----:B------:R-:W-:-:S00]  /*0020*/  BRA `(.L_x_0) ;  /* 0xfffffffc00fc7947 */ /* 0x000fc0000383ffff */
[----:B------:R-:W-:-:S00]  /*0030*/  NOP ;  /* 0x0000000000007918 */ /* 0x000fc00000000000 */
        /* <DEDUP_REMOVED lines=12> */
.L_x_9:


//--------------------- .text._ZN7cutlass13device_kernelIN5flash19enable_sm80_to_sm89INS1_16FlashAttnFwdSm80INS1_25CollectiveMainloopFwdSm80ILi4ELi1ELb0EN4cute5tupleIJNS5_1CILi128EEENS7_ILi80EEENS7_ILi64EEEEEELi64ENS_6half_tEfNS_4arch4Sm80ELb0ELb0ELb1ELb1ELb1ELb0ELb1ELb1EEENS1_21CollectiveEpilogueFwdINS6_IJS8_SA_S9_EEENS6_IJNS7_ILi1EEESI_SI_EEESC_SE_Li128ELb1ELb1ELb1ELb0EEENS1_36VarlenDynamicPersistentTileSchedulerILi128ELi80ELi128ELi128ELb1ELb1ELb0ELb0ELb1ELb1EEEEEEEEEvNT_6ParamsE --------------------------
	.section	.text._ZN7cutlass13device_kernelIN5flash19enable_sm80_to_sm89INS1_16FlashAttnFwdSm80INS1_25CollectiveMainloopFwdSm80ILi4ELi1ELb0EN4cute5tupleIJNS5_1CILi128EEENS7_ILi80EEENS7_ILi64EEEEEELi64ENS_6half_tEfNS_4arch4Sm80ELb0ELb0ELb1ELb1ELb1ELb0ELb1ELb1EEENS1_21CollectiveEpilogueFwdINS6_IJS8_SA_S9_EEENS6_IJNS7_ILi1EEESI_SI_EEESC_SE_Li128ELb1ELb1ELb1ELb0EEENS1_36VarlenDynamicPersistentTileSchedulerILi128ELi80ELi128ELi128ELb1ELb1ELb0ELb0ELb1ELb1EEEEEEEEEvNT_6ParamsE,"ax",@progbits
	.align	128
.text._ZN7cutlass13device_kernelIN5flash19enable_sm80_to_sm89INS1_16FlashAttnFwdSm80INS1_25CollectiveMainloopFwdSm80ILi4ELi1ELb0EN4cute5tupleIJNS5_1CILi128EEENS7_ILi80EEENS7_ILi64EEEEEELi64ENS_6half_tEfNS_4arch4Sm80ELb0ELb0ELb1ELb1ELb1ELb0ELb1ELb1EEENS1_21CollectiveEpilogueFwdINS6_IJS8_SA_S9_EEENS6_IJNS7_ILi1EEESI_SI_EEESC_SE_Li128ELb1ELb1ELb1ELb0EEENS1_36VarlenDynamicPersistentTileSchedulerILi128ELi80ELi128ELi128ELb1ELb1ELb0ELb0ELb1ELb1EEEEEEEEEvNT_6ParamsE:
        .type           _ZN7cutlass13device_kernelIN5flash19enable_sm80_to_sm89INS1_16FlashAttnFwdSm80INS1_25CollectiveMainloopFwdSm80ILi4ELi1ELb0EN4cute5tupleIJNS5_1CILi128EEENS7_ILi80EEENS7_ILi64EEEEEELi64ENS_6half_tEfNS_4arch4Sm80ELb0ELb0ELb1ELb1ELb1ELb0ELb1ELb1EEENS1_21CollectiveEpilogueFwdINS6_IJS8_SA_S9_EEENS6_IJNS7_ILi1EEESI_SI_EEESC_SE_Li128ELb1ELb1ELb1ELb0EEENS1_36VarlenDynamicPersistentTileSchedulerILi128ELi80ELi128ELi128ELb1ELb1ELb0ELb0ELb1ELb1EEEEEEEEEvNT_6ParamsE,@function
        .size           _ZN7cutlass13device_kernelIN5flash19enable_sm80_to_sm89INS1_16FlashAttnFwdSm80INS1_25CollectiveMainloopFwdSm80ILi4ELi1ELb0EN4cute5tupleIJNS5_1CILi128EEENS7_ILi80EEENS7_ILi64EEEEEELi64ENS_6half_tEfNS_4arch4Sm80ELb0ELb0ELb1ELb1ELb1ELb0ELb1ELb1EEENS1_21CollectiveEpilogueFwdINS6_IJS8_SA_S9_EEENS6_IJNS7_ILi1EEESI_SI_EEESC_SE_Li128ELb1ELb1ELb1ELb0EEENS1_36VarlenDynamicPersistentTileSchedulerILi128ELi80ELi128ELi128ELb1ELb1ELb0ELb0ELb1ELb1EEEEEEEEEvNT_6ParamsE,(.L_x_10 - _ZN7cutlass13device_kernelIN5flash19enable_sm80_to_sm89INS1_16FlashAttnFwdSm80INS1_25CollectiveMainloopFwdSm80ILi4ELi1ELb0EN4cute5tupleIJNS5_1CILi128EEENS7_ILi80EEENS7_ILi64EEEEEELi64ENS_6half_tEfNS_4arch4Sm80ELb0ELb0ELb1ELb1ELb1ELb0ELb1ELb1EEENS1_21CollectiveEpilogueFwdINS6_IJS8_SA_S9_EEENS6_IJNS7_ILi1EEESI_SI_EEESC_SE_Li128ELb1ELb1ELb1ELb0EEENS1_36VarlenDynamicPersistentTileSchedulerILi128ELi80ELi128ELi128ELb1ELb1ELb0ELb0ELb1ELb1EEEEEEEEEvNT_6ParamsE)
        .other          _ZN7cutlass13device_kernelIN5flash19enable_sm80_to_sm89INS1_16FlashAttnFwdSm80INS1_25CollectiveMainloopFwdSm80ILi4ELi1ELb0EN4cute5tupleIJNS5_1CILi128EEENS7_ILi80EEENS7_ILi64EEEEEELi64ENS_6half_tEfNS_4arch4Sm80ELb0ELb0ELb1ELb1ELb1ELb0ELb1ELb1EEENS1_21CollectiveEpilogueFwdINS6_IJS8_SA_S9_EEENS6_IJNS7_ILi1EEESI_SI_EEESC_SE_Li128ELb1ELb1ELb1ELb0EEENS1_36VarlenDynamicPersistentTileSchedulerILi128ELi80ELi128ELi128ELb1ELb1ELb0ELb0ELb1ELb1EEEEEEEEEvNT_6ParamsE,@"STO_CUDA_ENTRY STV_DEFAULT"
_ZN7cutlass13device_kernelIN5flash19enable_sm80_to_sm89INS1_16FlashAttnFwdSm80INS1_25CollectiveMainloopFwdSm80ILi4ELi1ELb0EN4cute5tupleIJNS5_1CILi128EEENS7_ILi80EEENS7_ILi64EEEEEELi64ENS_6half_tEfNS_4arch4Sm80ELb0ELb0ELb1ELb1ELb1ELb0ELb1ELb1EEENS1_21CollectiveEpilogueFwdINS6_IJS8_SA_S9_EEENS6_IJNS7_ILi1EEESI_SI_EEESC_SE_Li128ELb1ELb1ELb1ELb0EEENS1_36VarlenDynamicPersistentTileSchedulerILi128ELi80ELi128ELi128ELb1ELb1ELb0ELb0ELb1ELb1EEEEEEEEEvNT_6ParamsE:
[----:B------:R-:W-:Y:S01]  /*0000*/  LDC R1, c[0x0][0x37c] ;  /* 0x0000df00ff017b82 */ /* 0x000fe20000000800 */
[----:B------:R-:W-:Y:S05]  /*0010*/  EXIT ;  /* 0x000000000000794d */ /* 0x000fea0003800000 */
.L_x_1:
        /* <DEDUP_REMOVED lines=14> */
.L_x_10:


//--------------------- .text._ZN7cutlass13device_kernelIN5flash19enable_sm80_to_sm89INS1_16FlashAttnFwdSm80INS1_25CollectiveMainloopFwdSm80ILi4ELi1ELb0EN4cute5tupleIJNS5_1CILi128EEENS7_ILi80EEENS7_ILi64EEEEEELi64ENS_6half_tEfNS_4arch4Sm80ELb0ELb0ELb1ELb1ELb1ELb1ELb1ELb1EEENS1_21CollectiveEpilogueFwdINS6_IJS8_SA_S9_EEENS6_IJNS7_ILi1EEESI_SI_EEESC_SE_Li128ELb1ELb1ELb1ELb0EEENS1_36VarlenDynamicPersistentTileSchedulerILi128ELi80ELi128ELi128ELb1ELb1ELb0ELb0ELb1ELb1EEEEEEEEEvNT_6ParamsE --------------------------
	.section	.text._ZN7cutlass13device_kernelIN5flash19enable_sm80_to_sm89INS1_16FlashAttnFwdSm80INS1_25CollectiveMainloopFwdSm80ILi4ELi1ELb0EN4cute5tupleIJNS5_1CILi128EEENS7_ILi80EEENS7_ILi64EEEEEELi64ENS_6half_tEfNS_4arch4Sm80ELb0ELb0ELb1ELb1ELb1ELb1ELb1ELb1EEENS1_21CollectiveEpilogueFwdINS6_IJS8_SA_S9_EEENS6_IJNS7_ILi1EEESI_SI_EEESC_SE_Li128ELb1ELb1ELb1ELb0EEENS1_36VarlenDynamicPersistentTileSchedulerILi128ELi80ELi128ELi128ELb1ELb1ELb0ELb0ELb1ELb1EEEEEEEEEvNT_6ParamsE,"ax",@progbits
	.align	128
.text._ZN7cutlass13device_kernelIN5flash19enable_sm80_to_sm89INS1_16FlashAttnFwdSm80INS1_25CollectiveMainloopFwdSm80ILi4ELi1ELb0EN4cute5tupleIJNS5_1CILi128EEENS7_ILi80EEENS7_ILi64EEEEEELi64ENS_6half_tEfNS_4arch4Sm80ELb0ELb0ELb1ELb1ELb1ELb1ELb1ELb1EEENS1_21CollectiveEpilogueFwdINS6_IJS8_SA_S9_EEENS6_IJNS7_ILi1EEESI_SI_EEESC_SE_Li128ELb1ELb1ELb1ELb0EEENS1_36VarlenDynamicPersistentTileSchedulerILi128ELi80ELi128ELi128ELb1ELb1ELb0ELb0ELb1ELb1EEEEEEEEEvNT_6ParamsE:
        .type           _ZN7cutlass13device_kernelIN5flash19enable_sm80_to_sm89INS1_16FlashAttnFwdSm80INS1_25CollectiveMainloopFwdSm80ILi4ELi1ELb0EN4cute5tupleIJNS5_1CILi128EEENS7_ILi80EEENS7_ILi64EEEEEELi64ENS_6half_tEfNS_4arch4Sm80ELb0ELb0ELb1ELb1ELb1ELb1ELb1ELb1EEENS1_21CollectiveEpilogueFwdINS6_IJS8_SA_S9_EEENS6_IJNS7_ILi1EEESI_SI_EEESC_SE_Li128ELb1ELb1ELb1ELb0EEENS1_36VarlenDynamicPersistentTileSchedulerILi128ELi80ELi128ELi128ELb1ELb1ELb0ELb0ELb1ELb1EEEEEEEEEvNT_6ParamsE,@function
        .size           _ZN7cutlass13device_kernelIN5flash19enable_sm80_to_sm89INS1_16FlashAttnFwdSm80INS1_25CollectiveMainloopFwdSm80ILi4ELi1ELb0EN4cute5tupleIJNS5_1CILi128EEENS7_ILi80EEENS7_ILi64EEEEEELi64ENS_6half_tEfNS_4arch4Sm80ELb0ELb0ELb1ELb1ELb1ELb1ELb1ELb1EEENS1_21CollectiveEpilogueFwdINS6_IJS8_SA_S9_EEENS6_IJNS7_ILi1EEESI_SI_EEESC_SE_Li128ELb1ELb1ELb1ELb0EEENS1_36VarlenDynamicPersistentTileSchedulerILi128ELi80ELi128ELi128ELb1ELb1ELb0ELb0ELb1ELb1EEEEEEEEEvNT_6ParamsE,(.L_x_11 - _ZN7cutlass13device_kernelIN5flash19enable_sm80_to_sm89INS1_16FlashAttnFwdSm80INS1_25CollectiveMainloopFwdSm80ILi4ELi1ELb0EN4cute5tupleIJNS5_1CILi128EEENS7_ILi80EEENS7_ILi64EEEEEELi64ENS_6half_tEfNS_4arch4Sm80ELb0ELb0ELb1ELb1ELb1ELb1ELb1ELb1EEENS1_21CollectiveEpilogueFwdINS6_IJS8_SA_S9_EEENS6_IJNS7_ILi1EEESI_SI_EEESC_SE_Li128ELb1ELb1ELb1ELb0EEENS1_36VarlenDynamicPersistentTileSchedulerILi128ELi80ELi128ELi128ELb1ELb1ELb0ELb0ELb1ELb1EEEEEEEEEvNT_6ParamsE)
        .other          _ZN7cutlass13device_kernelIN5flash19enable_sm80_to_sm89INS1_16FlashAttnFwdSm80INS1_25CollectiveMainloopFwdSm80ILi4ELi1ELb0EN4cute5tupleIJNS5_1CILi128EEENS7_ILi80EEENS7_ILi64EEEEEELi64ENS_6half_tEfNS_4arch4Sm80ELb0ELb0ELb1ELb1ELb1ELb1ELb1ELb1EEENS1_21CollectiveEpilogueFwdINS6_IJS8_SA_S9_EEENS6_IJNS7_ILi1EEESI_SI_EEESC_SE_Li128ELb1ELb1ELb1ELb0EEENS1_36VarlenDynamicPersistentTileSchedulerILi128ELi80ELi128ELi128ELb1ELb1ELb0ELb0ELb1ELb1EEEEEEEEEvNT_6ParamsE,@"STO_CUDA_ENTRY STV_DEFAULT"
_ZN7cutlass13device_kernelIN5flash19enable_sm80_to_sm89INS1_16FlashAttnFwdSm80INS1_25CollectiveMainloopFwdSm80ILi4ELi1ELb0EN4cute5tupleIJNS5_1CILi128EEENS7_ILi80EEENS7_ILi64EEEEEELi64ENS_6half_tEfNS_4arch4Sm80ELb0ELb0ELb1ELb1ELb1ELb1ELb1ELb1EEENS1_21CollectiveEpilogueFwdINS6_IJS8_SA_S9_EEENS6_IJNS7_ILi1EEESI_SI_EEESC_SE_Li128ELb1ELb1ELb1ELb0EEENS1_36VarlenDynamicPersistentTileSchedulerILi128ELi80ELi128ELi128ELb1ELb1ELb0ELb0ELb1ELb1EEEEEEEEEvNT_6ParamsE:
[----:B------:R-:W-:Y:S01]  /*0000*/  LDC R1, c[0x0][0x37c] ;  /* 0x0000df00ff017b82 */ /* 0x000fe20000000800 */
[----:B------:R-:W-:Y:S05]  /*0010*/  EXIT ;  /* 0x000000000000794d */ /* 0x000fea0003800000 */
.L_x_2:
        /* <DEDUP_REMOVED lines=14> */
.L_x_11:


//--------------------- .text._ZN7cutlass13device_kernelIN5flash19enable_sm80_to_sm89INS1_16FlashAttnFwdSm80INS1_25CollectiveMainloopFwdSm80ILi4ELi1ELb0EN4cute5tupleIJNS5_1CILi128EEENS7_ILi96EEENS7_ILi64EEEEEELi64ENS_6half_tEfNS_4arch4Sm80ELb0ELb1ELb1ELb0ELb1ELb0ELb1ELb1EEENS1_21CollectiveEpilogueFwdINS6_IJS8_SA_S9_EEENS6_IJNS7_ILi1EEESI_SI_EEESC_SE_Li128ELb0ELb1ELb1ELb0EEENS1_19SingleTileSchedulerILb0ELb1ELb1ELi128EEEEEEEEEvNT_6ParamsE --------------------------
	.section	.text._ZN7cutlass13device_kernelIN5flash19enable_sm80_to_sm89INS1_16FlashAttnFwdSm80INS1_25CollectiveMainloopFwdSm80ILi4ELi1ELb0EN4cute5tupleIJNS5_1CILi128EEENS7_ILi96EEENS7_ILi64EEEEEELi64ENS_6half_tEfNS_4arch4Sm80ELb0ELb1ELb1ELb0ELb1ELb0ELb1ELb1EEENS1_21CollectiveEpilogueFwdINS6_IJS8_SA_S9_EEENS6_IJNS7_ILi1EEESI_SI_EEESC_SE_Li128ELb0ELb1ELb1ELb0EEENS1_19SingleTileSchedulerILb0ELb1ELb1ELi128EEEEEEEEEvNT_6ParamsE,"ax",@progbits
	.align	128
.text._ZN7cutlass13device_kernelIN5flash19enable_sm80_to_sm89INS1_16FlashAttnFwdSm80INS1_25CollectiveMainloopFwdSm80ILi4ELi1ELb0EN4cute5tupleIJNS5_1CILi128EEENS7_ILi96EEENS7_ILi64EEEEEELi64ENS_6half_tEfNS_4arch4Sm80ELb0ELb1ELb1ELb0ELb1ELb0ELb1ELb1EEENS1_21CollectiveEpilogueFwdINS6_IJS8_SA_S9_EEENS6_IJNS7_ILi1EEESI_SI_EEESC_SE_Li128ELb0ELb1ELb1ELb0EEENS1_19SingleTileSchedulerILb0ELb1ELb1ELi128EEEEEEEEEvNT_6ParamsE:
        .type           _ZN7cutlass13device_kernelIN5flash19enable_sm80_to_sm89INS1_16FlashAttnFwdSm80INS1_25CollectiveMainloopFwdSm80ILi4ELi1ELb0EN4cute5tupleIJNS5_1CILi128EEENS7_ILi96EEENS7_ILi64EEEEEELi64ENS_6half_tEfNS_4arch4Sm80ELb0ELb1ELb1ELb0ELb1ELb0ELb1ELb1EEENS1_21CollectiveEpilogueFwdINS6_IJS8_SA_S9_EEENS6_IJNS7_ILi1EEESI_SI_EEESC_SE_Li128ELb0ELb1ELb1ELb0EEENS1_19SingleTileSchedulerILb0ELb1ELb1ELi128EEEEEEEEEvNT_6ParamsE,@function
        .size           _ZN7cutlass13device_kernelIN5flash19enable_sm80_to_sm89INS1_16FlashAttnFwdSm80INS1_25CollectiveMainloopFwdSm80ILi4ELi1ELb0EN4cute5tupleIJNS5_1CILi128EEENS7_ILi96EEENS7_ILi64EEEEEELi64ENS_6half_tEfNS_4arch4Sm80ELb0ELb1ELb1ELb0ELb1ELb0ELb1ELb1EEENS1_21CollectiveEpilogueFwdINS6_IJS8_SA_S9_EEENS6_IJNS7_ILi1EEESI_SI_EEESC_SE_Li128ELb0ELb1ELb1ELb0EEENS1_19SingleTileSchedulerILb0ELb1ELb1ELi128EEEEEEEEEvNT_6ParamsE,(.L_x_12 - _ZN7cutlass13device_kernelIN5flash19enable_sm80_to_sm89INS1_16FlashAttnFwdSm80INS1_25CollectiveMainloopFwdSm80ILi4ELi1ELb0EN4cute5tupleIJNS5_1CILi128EEENS7_ILi96EEENS7_ILi64EEEEEELi64ENS_6half_tEfNS_4arch4Sm80ELb0ELb1ELb1ELb0ELb1ELb0ELb1ELb1EEENS1_21CollectiveEpilogueFwdINS6_IJS8_SA_S9_EEENS6_IJNS7_ILi1EEESI_SI_EEESC_SE_Li128ELb0ELb1ELb1ELb0EEENS1_19SingleTileSchedulerILb0ELb1ELb1ELi128EEEEEEEEEvNT_6ParamsE)
        .other          _ZN7cutlass13device_kernelIN5flash19enable_sm80_to_sm89INS1_16FlashAttnFwdSm80INS1_25CollectiveMainloopFwdSm80ILi4ELi1ELb0EN4cute5tupleIJNS5_1CILi128EEENS7_ILi96EEENS7_ILi64EEEEEELi64ENS_6half_tEfNS_4arch4Sm80ELb0ELb1ELb1ELb0ELb1ELb0ELb1ELb1EEENS1_21CollectiveEpilogueFwdINS6_IJS8_SA_S9_EEENS6_IJNS7_ILi1EEESI_SI_EEESC_SE_Li128ELb0ELb1ELb1ELb0EEENS1_19SingleTileSchedulerILb0ELb1ELb1ELi128EEEEEEEEEvNT_6ParamsE,@"STO_CUDA_ENTRY STV_DEFAULT"
_ZN7cutlass13device_kernelIN5flash19enable_sm80_to_sm89INS1_16FlashAttnFwdSm80INS1_25CollectiveMainloopFwdSm80ILi4ELi1ELb0EN4cute5tupleIJNS5_1CILi128EEENS7_ILi96EEENS7_ILi64EEEEEELi64ENS_6half_tEfNS_4arch4Sm80ELb0ELb1ELb1ELb0ELb1ELb0ELb1ELb1EEENS1_21CollectiveEpilogueFwdINS6_IJS8_SA_S9_EEENS6_IJNS7_ILi1EEESI_SI_EEESC_SE_Li128ELb0ELb1ELb1ELb0EEENS1_19SingleTileSchedulerILb0ELb1ELb1ELi128EEEEEEEEEvNT_6ParamsE:
[----:B------:R-:W-:Y:S01]  /*0000*/  LDC R1, c[0x0][0x37c] ;  /* 0x0000df00ff017b82 */ /* 0x000fe20000000800 */
[----:B------:R-:W-:Y:S05]  /*0010*/  EXIT ;  /* 0x000000000000794d */ /* 0x000fea0003800000 */
.L_x_3:
        /* <DEDUP_REMOVED lines=14> */
.L_x_12:


//--------------------- .text._ZN7cutlass13device_kernelIN5flash19enable_sm80_to_sm89INS1_16FlashAttnFwdSm80INS1_25CollectiveMainloopFwdSm80ILi4ELi1ELb0EN4cute5tupleIJNS5_1CILi128EEENS7_ILi80EEENS7_ILi64EEEEEELi64ENS_6half_tEfNS_4arch4Sm80ELb0ELb1ELb1ELb1ELb1ELb0ELb1ELb1EEENS1_21CollectiveEpilogueFwdINS6_IJS8_SA_S9_EEENS6_IJNS7_ILi1EEESI_SI_EEESC_SE_Li128ELb1ELb1ELb1ELb0EEENS1_36VarlenDynamicPersistentTileSchedulerILi128ELi80ELi128ELi128ELb1ELb1ELb0ELb1ELb0ELb1EEEEEEEEEvNT_6ParamsE --------------------------
	.section	.text._ZN7cutlass13device_kernelIN5flash19enable_sm80_to_sm89INS1_16FlashAttnFwdSm80INS1_25CollectiveMainloopFwdSm80ILi4ELi1ELb0EN4cute5tupleIJNS5_1CILi128EEENS7_ILi80EEENS7_ILi64EEEEEELi64ENS_6half_tEfNS_4arch4Sm80ELb0ELb1ELb1ELb1ELb1ELb0ELb1ELb1EEENS1_21CollectiveEpilogueFwdINS6_IJS8_SA_S9_EEENS6_IJNS7_ILi1EEESI_SI_EEESC_SE_Li128ELb1ELb1ELb1ELb0EEENS1_36VarlenDynamicPersistentTileSchedulerILi128ELi80ELi128ELi128ELb1ELb1ELb0ELb1ELb0ELb1EEEEEEEEEvNT_6ParamsE,"ax",@progbits
	.align	128
.text._ZN7cutlass13device_kernelIN5flash19enable_sm80_to_sm89INS1_16FlashAttnFwdSm80INS1_25CollectiveMainloopFwdSm80ILi4ELi1ELb0EN4cute5tupleIJNS5_1CILi128EEENS7_ILi80EEENS7_ILi64EEEEEELi64ENS_6half_tEfNS_4arch4Sm80ELb0ELb1ELb1ELb1ELb1ELb0ELb1ELb1EEENS1_21CollectiveEpilogueFwdINS6_IJS8_SA_S9_EEENS6_IJNS7_ILi1EEESI_SI_EEESC_SE_Li128ELb1ELb1ELb1ELb0EEENS1_36VarlenDynamicPersistentTileSchedulerILi128ELi80ELi128ELi128ELb1ELb1ELb0ELb1ELb0ELb1EEEEEEEEEvNT_6ParamsE:
        .type           _ZN7cutlass13device_kernelIN5flash19enable_sm80_to_sm89INS1_16FlashAttnFwdSm80INS1_25CollectiveMainloopFwdSm80ILi4ELi1ELb0EN4cute5tupleIJNS5_1CILi128EEENS7_ILi80EEENS7_ILi64EEEEEELi64ENS_6half_tEfNS_4arch4Sm80ELb0ELb1ELb1ELb1ELb1ELb0ELb1ELb1EEENS1_21CollectiveEpilogueFwdINS6_IJS8_SA_S9_EEENS6_IJNS7_ILi1EEESI_SI_EEESC_SE_Li128ELb1ELb1ELb1ELb0EEENS1_36VarlenDynamicPersistentTileSchedulerILi128ELi80ELi128ELi128ELb1ELb1ELb0ELb1ELb0ELb1EEEEEEEEEvNT_6ParamsE,@function
        .size           _ZN7cutlass13device_kernelIN5flash19enable_sm80_to_sm89INS1_16FlashAttnFwdSm80INS1_25CollectiveMainloopFwdSm80ILi4ELi1ELb0EN4cute5tupleIJNS5_1CILi128EEENS7_ILi80EEENS7_ILi64EEEEEELi64ENS_6half_tEfNS_4arch4Sm80ELb0ELb1ELb1ELb1ELb1ELb0ELb1ELb1EEENS1_21CollectiveEpilogueFwdINS6_IJS8_SA_S9_EEENS6_IJNS7_ILi1EEESI_SI_EEESC_SE_Li128ELb1ELb1ELb1ELb0EEENS1_36VarlenDynamicPersistentTileSchedulerILi128ELi80ELi128ELi128ELb1ELb1ELb0ELb1ELb0ELb1EEEEEEEEEvNT_6ParamsE,(.L_x_13 - _ZN7cutlass13device_kernelIN5flash19enable_sm80_to_sm89INS1_16FlashAttnFwdSm80INS1_25CollectiveMainloopFwdSm80ILi4ELi1ELb0EN4cute5tupleIJNS5_1CILi128EEENS7_ILi80EEENS7_ILi64EEEEEELi64ENS_6half_tEfNS_4arch4Sm80ELb0ELb1ELb1ELb1ELb1ELb0ELb1ELb1EEENS1_21CollectiveEpilogueFwdINS6_IJS8_SA_S9_EEENS6_IJNS7_ILi1EEESI_SI_EEESC_SE_Li128ELb1ELb1ELb1ELb0EEENS1_36VarlenDynamicPersistentTileSchedulerILi128ELi80ELi128ELi128ELb1ELb1ELb0ELb1ELb0ELb1EEEEEEEEEvNT_6ParamsE)
        .other          _ZN7cutlass13device_kernelIN5flash19enable_sm80_to_sm89INS1_16FlashAttnFwdSm80INS1_25CollectiveMainloopFwdSm80ILi4ELi1ELb0EN4cute5tupleIJNS5_1CILi128EEENS7_ILi80EEENS7_ILi64EEEEEELi64ENS_6half_tEfNS_4arch4Sm80ELb0ELb1ELb1ELb1ELb1ELb0ELb1ELb1EEENS1_21CollectiveEpilogueFwdINS6_IJS8_SA_S9_EEENS6_IJNS7_ILi1EEESI_SI_EEESC_SE_Li128ELb1ELb1ELb1ELb0EEENS1_36VarlenDynamicPersistentTileSchedulerILi128ELi80ELi128ELi128ELb1ELb1ELb0ELb1ELb0ELb1EEEEEEEEEvNT_6ParamsE,@"STO_CUDA_ENTRY STV_DEFAULT"
_ZN7cutlass13device_kernelIN5flash19enable_sm80_to_sm89INS1_16FlashAttnFwdSm80INS1_25CollectiveMainloopFwdSm80ILi4ELi1ELb0EN4cute5tupleIJNS5_1CILi128EEENS7_ILi80EEENS7_ILi64EEEEEELi64ENS_6half_tEfNS_4arch4Sm80ELb0ELb1ELb1ELb1ELb1ELb0ELb1ELb1EEENS1_21CollectiveEpilogueFwdINS6_IJS8_SA_S9_EEENS6_IJNS7_ILi1EEESI_SI_EEESC_SE_Li128ELb1ELb1ELb1ELb0EEENS1_36VarlenDynamicPersistentTileSchedulerILi128ELi80ELi128ELi128ELb1ELb1ELb0ELb1ELb0ELb1EEEEEEEEEvNT_6ParamsE:
[----:B------:R-:W-:Y:S01]  /*0000*/  LDC R1, c[0x0][0x37c] ;  /* 0x0000df00ff017b82 */ /* 0x000fe20000000800 */
[----:B------:R-:W-:Y:S05]  /*0010*/  EXIT ;  /* 0x000000000000794d */ /* 0x000fea0003800000 */
.L_x_4:
        /* <DEDUP_REMOVED lines=14> */
.L_x_13:


//--------------------- .text._ZN7cutlass13device_kernelIN5flash19enable_sm80_to_sm89INS1_16FlashAttnFwdSm80INS1_25CollectiveMainloopFwdSm80ILi4ELi1ELb0EN4cute5tupleIJNS5_1CILi128EEENS7_ILi80EEENS7_ILi64EEEEEELi64ENS_6half_tEfNS_4arch4Sm80ELb0ELb1ELb1ELb1ELb1ELb1ELb1ELb1EEENS1_21CollectiveEpilogueFwdINS6_IJS8_SA_S9_EEENS6_IJNS7_ILi1EEESI_SI_EEESC_SE_Li128ELb1ELb1ELb1ELb0EEENS1_36VarlenDynamicPersistentTileSchedulerILi128ELi80ELi128ELi128ELb1ELb1ELb0ELb1ELb0ELb1EEEEEEEEEvNT_6ParamsE --------------------------
	.section	.text._ZN7cutlass13device_kernelIN5flash19enable_sm80_to_sm89INS1_16FlashAttnFwdSm80INS1_25CollectiveMainloopFwdSm80ILi4ELi1ELb0EN4cute5tupleIJNS5_1CILi128EEENS7_ILi80EEENS7_ILi64EEEEEELi64ENS_6half_tEfNS_4arch4Sm80ELb0ELb1ELb1ELb1ELb1ELb1ELb1ELb1EEENS1_21CollectiveEpilogueFwdINS6_IJS8_SA_S9_EEENS6_IJNS7_ILi1EEESI_SI_EEESC_SE_Li128ELb1ELb1ELb1ELb0EEENS1_36VarlenDynamicPersistentTileSchedulerILi128ELi80ELi128ELi128ELb1ELb1ELb0ELb1ELb0ELb1EEEEEEEEEvNT_6ParamsE,"ax",@progbits
	.align	128
.text._ZN7cutlass13device_kernelIN5flash19enable_sm80_to_sm89INS1_16FlashAttnFwdSm80INS1_25CollectiveMainloopFwdSm80ILi4ELi1ELb0EN4cute5tupleIJNS5_1CILi128EEENS7_ILi80EEENS7_ILi64EEEEEELi64ENS_6half_tEfNS_4arch4Sm80ELb0ELb1ELb1ELb1ELb1ELb1ELb1ELb1EEENS1_21CollectiveEpilogueFwdINS6_IJS8_SA_S9_EEENS6_IJNS7_ILi1EEESI_SI_EEESC_SE_Li128ELb1ELb1ELb1ELb0EEENS1_36VarlenDynamicPersistentTileSchedulerILi128ELi80ELi128ELi128ELb1ELb1ELb0ELb1ELb0ELb1EEEEEEEEEvNT_6ParamsE:
        .type           _ZN7cutlass13device_kernelIN5flash19enable_sm80_to_sm89INS1_16FlashAttnFwdSm80INS1_25CollectiveMainloopFwdSm80ILi4ELi1ELb0EN4cute5tupleIJNS5_1CILi128EEENS7_ILi80EEENS7_ILi64EEEEEELi64ENS_6half_tEfNS_4arch4Sm80ELb0ELb1ELb1ELb1ELb1ELb1ELb1ELb1EEENS1_21CollectiveEpilogueFwdINS6_IJS8_SA_S9_EEENS6_IJNS7_ILi1EEESI_SI_EEESC_SE_Li128ELb1ELb1ELb1ELb0EEENS1_36VarlenDynamicPersistentTileSchedulerILi128ELi80ELi128ELi128ELb1ELb1ELb0ELb1ELb0ELb1EEEEEEEEEvNT_6ParamsE,@function
        .size           _ZN7cutlass13device_kernelIN5flash19enable_sm80_to_sm89INS1_16FlashAttnFwdSm80INS1_25CollectiveMainloopFwdSm80ILi4ELi1ELb0EN4cute5tupleIJNS5_1CILi128EEENS7_ILi80EEENS7_ILi64EEEEEELi64ENS_6half_tEfNS_4arch4Sm80ELb0ELb1ELb1ELb1ELb1ELb1ELb1ELb1EEENS1_21CollectiveEpilogueFwdINS6_IJS8_SA_S9_EEENS6_IJNS7_ILi1EEESI_SI_EEESC_SE_Li128ELb1ELb1ELb1ELb0EEENS1_36VarlenDynamicPersistentTileSchedulerILi128ELi80ELi128ELi128ELb1ELb1ELb0ELb1ELb0ELb1EEEEEEEEEvNT_6ParamsE,(.L_x_14 - _ZN7cutlass13device_kernelIN5flash19enable_sm80_to_sm89INS1_16FlashAttnFwdSm80INS1_25CollectiveMainloopFwdSm80ILi4ELi1ELb0EN4cute5tupleIJNS5_1CILi128EEENS7_ILi80EEENS7_ILi64EEEEEELi64ENS_6half_tEfNS_4arch4Sm80ELb0ELb1ELb1ELb1ELb1ELb1ELb1ELb1EEENS1_21CollectiveEpilogueFwdINS6_IJS8_SA_S9_EEENS6_IJNS7_ILi1EEESI_SI_EEESC_SE_Li128ELb1ELb1ELb1ELb0EEENS1_36VarlenDynamicPersistentTileSchedulerILi128ELi80ELi128ELi128ELb1ELb1ELb0ELb1ELb0ELb1EEEEEEEEEvNT_6ParamsE)
        .other          _ZN7cutlass13device_kernelIN5flash19enable_sm80_to_sm89INS1_16FlashAttnFwdSm80INS1_25CollectiveMainloopFwdSm80ILi4ELi1ELb0EN4cute5tupleIJNS5_1CILi128EEENS7_ILi80EEENS7_ILi64EEEEEELi64ENS_6half_tEfNS_4arch4Sm80ELb0ELb1ELb1ELb1ELb1ELb1ELb1ELb1EEENS1_21CollectiveEpilogueFwdINS6_IJS8_SA_S9_EEENS6_IJNS7_ILi1EEESI_SI_EEESC_SE_Li128ELb1ELb1ELb1ELb0EEENS1_36VarlenDynamicPersistentTileSchedulerILi128ELi80ELi128ELi128ELb1ELb1ELb0ELb1ELb0ELb1EEEEEEEEEvNT_6ParamsE,@"STO_CUDA_ENTRY STV_DEFAULT"
_ZN7cutlass13device_kernelIN5flash19enable_sm80_to_sm89INS1_16FlashAttnFwdSm80INS1_25CollectiveMainloopFwdSm80ILi4ELi1ELb0EN4cute5tupleIJNS5_1CILi128EEENS7_ILi80EEENS7_ILi64EEEEEELi64ENS_6half_tEfNS_4arch4Sm80ELb0ELb1ELb1ELb1ELb1ELb1ELb1ELb1EEENS1_21CollectiveEpilogueFwdINS6_IJS8_SA_S9_EEENS6_IJNS7_ILi1EEESI_SI_EEESC_SE_Li128ELb1ELb1ELb1ELb0EEENS1_36VarlenDynamicPersistentTileSchedulerILi128ELi80ELi128ELi128ELb1ELb1ELb0ELb1ELb0ELb1EEEEEEEEEvNT_6ParamsE:
[----:B------:R-:W-:Y:S01]  /*0000*/  LDC R1, c[0x0][0x37c] ;  /* 0x0000df00ff017b82 */ /* 0x000fe20000000800 */
[----:B------:R-:W-:Y:S05]  /*0010*/  EXIT ;  /* 0x000000000000794d */ /* 0x000fea0003800000 */
.L_x_5:
        /* <DEDUP_REMOVED lines=14> */
.L_x_14:


//--------------------- .text._ZN7cutlass13device_kernelIN5flash19enable_sm80_to_sm89INS1_16FlashAttnFwdSm80INS1_25CollectiveMainloopFwdSm80ILi4ELi1ELb0EN4cute5tupleIJNS5_1CILi128EEENS7_ILi112EEENS7_ILi64EEEEEELi64ENS_6half_tEfNS_4arch4Sm80ELb1ELb0ELb1ELb0ELb1ELb0ELb1ELb1EEENS1_21CollectiveEpilogueFwdINS6_IJS8_SA_S9_EEENS6_IJNS7_ILi1EEESI_SI_EEESC_SE_Li128ELb0ELb1ELb1ELb0EEENS1_30DynamicPersistentTileSchedulerILi128ELi128ELb1ELb1ELb0EEEEEEEEEvNT_6ParamsE --------------------------
	.section	.text._ZN7cutlass13device_kernelIN5flash19enable_sm80_to_sm89INS1_16FlashAttnFwdSm80INS1_25CollectiveMainloopFwdSm80ILi4ELi1ELb0EN4cute5tupleIJNS5_1CILi128EEENS7_ILi112EEENS7_ILi64EEEEEELi64ENS_6half_tEfNS_4arch4Sm80ELb1ELb0ELb1ELb0ELb1ELb0ELb1ELb1EEENS1_21CollectiveEpilogueFwdINS6_IJS8_SA_S9_EEENS6_IJNS7_ILi1EEESI_SI_EEESC_SE_Li128ELb0ELb1ELb1ELb0EEENS1_30DynamicPersistentTileSchedulerILi128ELi128ELb1ELb1ELb0EEEEEEEEEvNT_6ParamsE,"ax",@progbits
	.align	128
.text._ZN7cutlass13device_kernelIN5flash19enable_sm80_to_sm89INS1_16FlashAttnFwdSm80INS1_25CollectiveMainloopFwdSm80ILi4ELi1ELb0EN4cute5tupleIJNS5_1CILi128EEENS7_ILi112EEENS7_ILi64EEEEEELi64ENS_6half_tEfNS_4arch4Sm80ELb1ELb0ELb1ELb0ELb1ELb0ELb1ELb1EEENS1_21CollectiveEpilogueFwdINS6_IJS8_SA_S9_EEENS6_IJNS7_ILi1EEESI_SI_EEESC_SE_Li128ELb0ELb1ELb1ELb0EEENS1_30DynamicPersistentTileSchedulerILi128ELi128ELb1ELb1ELb0EEEEEEEEEvNT_6ParamsE:
        .type           _ZN7cutlass13device_kernelIN5flash19enable_sm80_to_sm89INS1_16FlashAttnFwdSm80INS1_25CollectiveMainloopFwdSm80ILi4ELi1ELb0EN4cute5tupleIJNS5_1CILi128EEENS7_ILi112EEENS7_ILi64EEEEEELi64ENS_6half_tEfNS_4arch4Sm80ELb1ELb0ELb1ELb0ELb1ELb0ELb1ELb1EEENS1_21CollectiveEpilogueFwdINS6_IJS8_SA_S9_EEENS6_IJNS7_ILi1EEESI_SI_EEESC_SE_Li128ELb0ELb1ELb1ELb0EEENS1_30DynamicPersistentTileSchedulerILi128ELi128ELb1ELb1ELb0EEEEEEEEEvNT_6ParamsE,@function
        .size           _ZN7cutlass13device_kernelIN5flash19enable_sm80_to_sm89INS1_16FlashAttnFwdSm80INS1_25CollectiveMainloopFwdSm80ILi4ELi1ELb0EN4cute5tupleIJNS5_1CILi128EEENS7_ILi112EEENS7_ILi64EEEEEELi64ENS_6half_tEfNS_4arch4Sm80ELb1ELb0ELb1ELb0ELb1ELb0ELb1ELb1EEENS1_21CollectiveEpilogueFwdINS6_IJS8_SA_S9_EEENS6_IJNS7_ILi1EEESI_SI_EEESC_SE_Li128ELb0ELb1ELb1ELb0EEENS1_30DynamicPersistentTileSchedulerILi128ELi128ELb1ELb1ELb0EEEEEEEEEvNT_6ParamsE,(.L_x_15 - _ZN7cutlass13device_kernelIN5flash19enable_sm80_to_sm89INS1_16FlashAttnFwdSm80INS1_25CollectiveMainloopFwdSm80ILi4ELi1ELb0EN4cute5tupleIJNS5_1CILi128EEENS7_ILi112EEENS7_ILi64EEEEEELi64ENS_6half_tEfNS_4arch4Sm80ELb1ELb0ELb1ELb0ELb1ELb0ELb1ELb1EEENS1_21CollectiveEpilogueFwdINS6_IJS8_SA_S9_EEENS6_IJNS7_ILi1EEESI_SI_EEESC_SE_Li128ELb0ELb1ELb1ELb0EEENS1_30DynamicPersistentTileSchedulerILi128ELi128ELb1ELb1ELb0EEEEEEEEEvNT_6ParamsE)
        .other          _ZN7cutlass13device_kernelIN5flash19enable_sm80_to_sm89INS1_16FlashAttnFwdSm80INS1_25CollectiveMainloopFwdSm80ILi4ELi1ELb0EN4cute5tupleIJNS5_1CILi128EEENS7_ILi112EEENS7_ILi64EEEEEELi64ENS_6half_tEfNS_4arch4Sm80ELb1ELb0ELb1ELb0ELb1ELb0ELb1ELb1EEENS1_21CollectiveEpilogueFwdINS6_IJS8_SA_S9_EEENS6_IJNS7_ILi1EEESI_SI_EEESC_SE_Li128ELb0ELb1ELb1ELb0EEENS1_30DynamicPersistentTileSchedulerILi128ELi128ELb1ELb1ELb0EEEEEEEEEvNT_6ParamsE,@"STO_CUDA_ENTRY STV_DEFAULT"
_ZN7cutlass13device_kernelIN5flash19enable_sm80_to_sm89INS1_16FlashAttnFwdSm80INS1_25CollectiveMainloopFwdSm80ILi4ELi1ELb0EN4cute5tupleIJNS5_1CILi128EEENS7_ILi112EEENS7_ILi64EEEEEELi64ENS_6half_tEfNS_4arch4Sm80ELb1ELb0ELb1ELb0ELb1ELb0ELb1ELb1EEENS1_21CollectiveEpilogueFwdINS6_IJS8_SA_S9_EEENS6_IJNS7_ILi1EEESI_SI_EEESC_SE_Li128ELb0ELb1ELb1ELb0EEENS1_30DynamicPersistentTileSchedulerILi128ELi128ELb1ELb1ELb0EEEEEEEEEvNT_6ParamsE:
[----:B------:R-:W-:Y:S01]  /*0000*/  LDC R1, c[0x0][0x37c] ;  /* 0x0000df00ff017b82 */ /* 0x000fe20000000800 */
[----:B------:R-:W-:Y:S05]  /*0010*/  EXIT ;  /* 0x000000000000794d */ /* 0x000fea0003800000 */
.L_x_6:
        /* <DEDUP_REMOVED lines=14> */
.L_x_15:


//--------------------- .text._ZN7cutlass13device_kernelIN5flash19enable_sm80_to_sm89INS1_16FlashAttnFwdSm80INS1_25CollectiveMainloopFwdSm80ILi4ELi1ELb0EN4cute5tupleIJNS5_1CILi128EEENS7_ILi80EEENS7_ILi64EEEEEELi64ENS_6half_tEfNS_4arch4Sm80ELb1ELb0ELb1ELb1ELb1ELb0ELb1ELb1EEENS1_21CollectiveEpilogueFwdINS6_IJS8_SA_S9_EEENS6_IJNS7_ILi1EEESI_SI_EEESC_SE_Li128ELb1ELb1ELb1ELb0EEENS1_36VarlenDynamicPersistentTileSchedulerILi128ELi80ELi128ELi128ELb1ELb1ELb0ELb1ELb1ELb1EEEEEEEEEvNT_6ParamsE --------------------------
	.section	.text._ZN7cutlass13device_kernelIN5flash19enable_sm80_to_sm89INS1_16FlashAttnFwdSm80INS1_25CollectiveMainloopFwdSm80ILi4ELi1ELb0EN4cute5tupleIJNS5_1CILi128EEENS7_ILi80EEENS7_ILi64EEEEEELi64ENS_6half_tEfNS_4arch4Sm80ELb1ELb0ELb1ELb1ELb1ELb0ELb1ELb1EEENS1_21CollectiveEpilogueFwdINS6_IJS8_SA_S9_EEENS6_IJNS7_ILi1EEESI_SI_EEESC_SE_Li128ELb1ELb1ELb1ELb0EEENS1_36VarlenDynamicPersistentTileSchedulerILi128ELi80ELi128ELi128ELb1ELb1ELb0ELb1ELb1ELb1EEEEEEEEEvNT_6ParamsE,"ax",@progbits
	.align	128
.text._ZN7cutlass13device_kernelIN5flash19enable_sm80_to_sm89INS1_16FlashAttnFwdSm80INS1_25CollectiveMainloopFwdSm80ILi4ELi1ELb0EN4cute5tupleIJNS5_1CILi128EEENS7_ILi80EEENS7_ILi64EEEEEELi64ENS_6half_tEfNS_4arch4Sm80ELb1ELb0ELb1ELb1ELb1ELb0ELb1ELb1EEENS1_21CollectiveEpilogueFwdINS6_IJS8_SA_S9_EEENS6_IJNS7_ILi1EEESI_SI_EEESC_SE_Li128ELb1ELb1ELb1ELb0EEENS1_36VarlenDynamicPersistentTileSchedulerILi128ELi80ELi128ELi128ELb1ELb1ELb0ELb1ELb1ELb1EEEEEEEEEvNT_6ParamsE:
        .type           _ZN7cutlass13device_kernelIN5flash19enable_sm80_to_sm89INS1_16FlashAttnFwdSm80INS1_25CollectiveMainloopFwdSm80ILi4ELi1ELb0EN4cute5tupleIJNS5_1CILi128EEENS7_ILi80EEENS7_ILi64EEEEEELi64ENS_6half_tEfNS_4arch4Sm80ELb1ELb0ELb1ELb1ELb1ELb0ELb1ELb1EEENS1_21CollectiveEpilogueFwdINS6_IJS8_SA_S9_EEENS6_IJNS7_ILi1EEESI_SI_EEESC_SE_Li128ELb1ELb1ELb1ELb0EEENS1_36VarlenDynamicPersistentTileSchedulerILi128ELi80ELi128ELi128ELb1ELb1ELb0ELb1ELb1ELb1EEEEEEEEEvNT_6ParamsE,@function
        .size           _ZN7cutlass13device_kernelIN5flash19enable_sm80_to_sm89INS1_16FlashAttnFwdSm80INS1_25CollectiveMainloopFwdSm80ILi4ELi1ELb0EN4cute5tupleIJNS5_1CILi128EEENS7_ILi80EEENS7_ILi64EEEEEELi64ENS_6half_tEfNS_4arch4Sm80ELb1ELb0ELb1ELb1ELb1ELb0ELb1ELb1EEENS1_21CollectiveEpilogueFwdINS6_IJS8_SA_S9_EEENS6_IJNS7_ILi1EEESI_SI_EEESC_SE_Li128ELb1ELb1ELb1ELb0EEENS1_36VarlenDynamicPersistentTileSchedulerILi128ELi80ELi128ELi128ELb1ELb1ELb0ELb1ELb1ELb1EEEEEEEEEvNT_6ParamsE,(.L_x_16 - _ZN7cutlass13device_kernelIN5flash19enable_sm80_to_sm89INS1_16FlashAttnFwdSm80INS1_25CollectiveMainloopFwdSm80ILi4ELi1ELb0EN4cute5tupleIJNS5_1CILi128EEENS7_ILi80EEENS7_ILi64EEEEEELi64ENS_6half_tEfNS_4arch4Sm80ELb1ELb0ELb1ELb1ELb1ELb0ELb1ELb1EEENS1_21CollectiveEpilogueFwdINS6_IJS8_SA_S9_EEENS6_IJNS7_ILi1EEESI_SI_EEESC_SE_Li128ELb1ELb1ELb1ELb0EEENS1_36VarlenDynamicPersistentTileSchedulerILi128ELi80ELi128ELi128ELb1ELb1ELb0ELb1ELb1ELb1EEEEEEEEEvNT_6ParamsE)
        .other          _ZN7cutlass13device_kernelIN5flash19enable_sm80_to_sm89INS1_16FlashAttnFwdSm80INS1_25CollectiveMainloopFwdSm80ILi4ELi1ELb0EN4cute5tupleIJNS5_1CILi128EEENS7_ILi80EEENS7_ILi64EEEEEELi64ENS_6half_tEfNS_4arch4Sm80ELb1ELb0ELb1ELb1ELb1ELb0ELb1ELb1EEENS1_21CollectiveEpilogueFwdINS6_IJS8_SA_S9_EEENS6_IJNS7_ILi1EEESI_SI_EEESC_SE_Li128ELb1ELb1ELb1ELb0EEENS1_36VarlenDynamicPersistentTileSchedulerILi128ELi80ELi128ELi128ELb1ELb1ELb0ELb1ELb1ELb1EEEEEEEEEvNT_6ParamsE,@"STO_CUDA_ENTRY STV_DEFAULT"
_ZN7cutlass13device_kernelIN5flash19enable_sm80_to_sm89INS1_16FlashAttnFwdSm80INS1_25CollectiveMainloopFwdSm80ILi4ELi1ELb0EN4cute5tupleIJNS5_1CILi128EEENS7_ILi80EEENS7_ILi64EEEEEELi64ENS_6half_tEfNS_4arch4Sm80ELb1ELb0ELb1ELb1ELb1ELb0ELb1ELb1EEENS1_21CollectiveEpilogueFwdINS6_IJS8_SA_S9_EEENS6_IJNS7_ILi1EEESI_SI_EEESC_SE_Li128ELb1ELb1ELb1ELb0EEENS1_36VarlenDynamicPersistentTileSchedulerILi128ELi80ELi128ELi128ELb1ELb1ELb0ELb1ELb1ELb1EEEEEEEEEvNT_6ParamsE:
[----:B------:R-:W-:Y:S01]  /*0000*/  LDC R1, c[0x0][0x37c] ;  /* 0x0000df00ff017b82 */ /* 0x000fe20000000800 */
[----:B------:R-:W-:Y:S05]  /*0010*/  EXIT ;  /* 0x000000000000794d */ /* 0x000fea0003800000 */
.L_x_7:
        /* <DEDUP_REMOVED lines=14> */
.L_x_16:


//--------------------- .text._ZN7cutlass13device_kernelIN5flash19enable_sm80_to_sm89INS1_16FlashAttnFwdSm80INS1_25CollectiveMainloopFwdSm80ILi4ELi1ELb0EN4cute5tupleIJNS5_1CILi128EEENS7_ILi80EEENS7_ILi64EEEEEELi64ENS_6half_tEfNS_4arch4Sm80ELb1ELb0ELb1ELb1ELb1ELb1ELb1ELb1EEENS1_21CollectiveEpilogueFwdINS6_IJS8_SA_S9_EEENS6_IJNS7_ILi1EEESI_SI_EEESC_SE_Li128ELb1ELb1ELb1ELb0EEENS1_36VarlenDynamicPersistentTileSchedulerILi128ELi80ELi128ELi128ELb1ELb1ELb0ELb1ELb1ELb1EEEEEEEEEvNT_6ParamsE --------------------------
	.section	.text._ZN7cutlass13device_kernelIN5flash19enable_sm80_to_sm89INS1_16FlashAttnFwdSm80INS1_25CollectiveMainloopFwdSm80ILi4ELi1ELb0EN4cute5tupleIJNS5_1CILi128EEENS7_ILi80EEENS7_ILi64EEEEEELi64ENS_6half_tEfNS_4arch4Sm80ELb1ELb0ELb1ELb1ELb1ELb1ELb1ELb1EEENS1_21CollectiveEpilogueFwdINS6_IJS8_SA_S9_EEENS6_IJNS7_ILi1EEESI_SI_EEESC_SE_Li128ELb1ELb1ELb1ELb0EEENS1_36VarlenDynamicPersistentTileSchedulerILi128ELi80ELi128ELi128ELb1ELb1ELb0ELb1ELb1ELb1EEEEEEEEEvNT_6ParamsE,"ax",@progbits
	.align	128
.text._ZN7cutlass13device_kernelIN5flash19enable_sm80_to_sm89INS1_16FlashAttnFwdSm80INS1_25CollectiveMainloopFwdSm80ILi4ELi1ELb0EN4cute5tupleIJNS5_1CILi128EEENS7_ILi80EEENS7_ILi64EEEEEELi64ENS_6half_tEfNS_4arch4Sm80ELb1ELb0ELb1ELb1ELb1ELb1ELb1ELb1EEENS1_21CollectiveEpilogueFwdINS6_IJS8_SA_S9_EEENS6_IJNS7_ILi1EEESI_SI_EEESC_SE_Li128ELb1ELb1ELb1ELb0EEENS1_36VarlenDynamicPersistentTileSchedulerILi128ELi80ELi128ELi128ELb1ELb1ELb0ELb1ELb1ELb1EEEEEEEEEvNT_6ParamsE:
        .type           _ZN7cutlass13device_kernelIN5flash19enable_sm80_to_sm89INS1_16FlashAttnFwdSm80INS1_25CollectiveMainloopFwdSm80ILi4ELi1ELb0EN4cute5tupleIJNS5_1CILi128EEENS7_ILi80EEENS7_ILi64EEEEEELi64ENS_6half_tEfNS_4arch4Sm80ELb1ELb0ELb1ELb1ELb1ELb1ELb1ELb1EEENS1_21CollectiveEpilogueFwdINS6_IJS8_SA_S9_EEENS6_IJNS7_ILi1EEESI_SI_EEESC_SE_Li128ELb1ELb1ELb1ELb0EEENS1_36VarlenDynamicPersistentTileSchedulerILi128ELi80ELi128ELi128ELb1ELb1ELb0ELb1ELb1ELb1EEEEEEEEEvNT_6ParamsE,@function
        .size           _ZN7cutlass13device_kernelIN5flash19enable_sm80_to_sm89INS1_16FlashAttnFwdSm80INS1_25CollectiveMainloopFwdSm80ILi4ELi1ELb0EN4cute5tupleIJNS5_1CILi128EEENS7_ILi80EEENS7_ILi64EEEEEELi64ENS_6half_tEfNS_4arch4Sm80ELb1ELb0ELb1ELb1ELb1ELb1ELb1ELb1EEENS1_21CollectiveEpilogueFwdINS6_IJS8_SA_S9_EEENS6_IJNS7_ILi1EEESI_SI_EEESC_SE_Li128ELb1ELb1ELb1ELb0EEENS1_36VarlenDynamicPersistentTileSchedulerILi128ELi80ELi128ELi128ELb1ELb1ELb0ELb1ELb1ELb1EEEEEEEEEvNT_6ParamsE,(.L_x_17 - _ZN7cutlass13device_kernelIN5flash19enable_sm80_to_sm89INS1_16FlashAttnFwdSm80INS1_25CollectiveMainloopFwdSm80ILi4ELi1ELb0EN4cute5tupleIJNS5_1CILi128EEENS7_ILi80EEENS7_ILi64EEEEEELi64ENS_6half_tEfNS_4arch4Sm80ELb1ELb0ELb1ELb1ELb1ELb1ELb1ELb1EEENS1_21CollectiveEpilogueFwdINS6_IJS8_SA_S9_EEENS6_IJNS7_ILi1EEESI_SI_EEESC_SE_Li128ELb1ELb1ELb1ELb0EEENS1_36VarlenDynamicPersistentTileSchedulerILi128ELi80ELi128ELi128ELb1ELb1ELb0ELb1ELb1ELb1EEEEEEEEEvNT_6ParamsE)
        .other          _ZN7cutlass13device_kernelIN5flash19enable_sm80_to_sm89INS1_16FlashAttnFwdSm80INS1_25CollectiveMainloopFwdSm80ILi4ELi1ELb0EN4cute5tupleIJNS5_1CILi128EEENS7_ILi80EEENS7_ILi64EEEEEELi64ENS_6half_tEfNS_4arch4Sm80ELb1ELb0ELb1ELb1ELb1ELb1ELb1ELb1EEENS1_21CollectiveEpilogueFwdINS6_IJS8_SA_S9_EEENS6_IJNS7_ILi1EEESI_SI_EEESC_SE_Li128ELb1ELb1ELb1ELb0EEENS1_36VarlenDynamicPersistentTileSchedulerILi128ELi80ELi128ELi128ELb1ELb1ELb0ELb1ELb1ELb1EEEEEEEEEvNT_6ParamsE,@"STO_CUDA_ENTRY STV_DEFAULT"
_ZN7cutlass13device_kernelIN5flash19enable_sm80_to_sm89INS1_16FlashAttnFwdSm80INS1_25CollectiveMainloopFwdSm80ILi4ELi1ELb0EN4cute5tupleIJNS5_1CILi128EEENS7_ILi80EEENS7_ILi64EEEEEELi64ENS_6half_tEfNS_4arch4Sm80ELb1ELb0ELb1ELb1ELb1ELb1ELb1ELb1EEENS1_21CollectiveEpilogueFwdINS6_IJS8_SA_S9_EEENS6_IJNS7_ILi1EEESI_SI_EEESC_SE_Li128ELb1ELb1ELb1ELb0EEENS1_36VarlenDynamicPersistentTileSchedulerILi128ELi80ELi128ELi128ELb1ELb1ELb0ELb1ELb1ELb1EEEEEEEEEvNT_6ParamsE:
[----:B------:R-:W-:Y:S01]  /*0000*/  LDC R1, c[0x0][0x37c] ;  /* 0x0000df00ff017b82 */ /* 0x000fe20000000800 */
[----:B------:R-:W-:Y:S05]  /*0010*/  EXIT ;  /* 0x000000000000794d */ /* 0x000fea0003800000 */
.L_x_8:
        /* <DEDUP_REMOVED lines=14> */
.L_x_17:


//--------------------- .nv.shared.reserved.0     --------------------------
	.section	.nv.shared.reserved.0,"aw",@nobits
	.weak		__nv_reservedSMEM_offset_0_alias
	.size		__nv_reservedSMEM_offset_0_alias, 0, 64
	.other		__nv_reservedSMEM_offset_0_alias,@"STO_CUDA_RESERVED_SHARED STV_DEFAULT"
__nv_reservedSMEM_offset_0_alias:
	.zero		0
	.zero		64


//--------------------- .nv.global                --------------------------
	.section	.nv.global,"aw",@nobits
.nv.global:
	.type		_ZN85_INTERNAL_37829866_49_flash_fwd_hdim64_fp16_paged_split_softcap_sm80_cu_6987f922_33144cute1_E,@object
	.size		_ZN85_INTERNAL_37829866_49_flash_fwd_hdim64_fp16_paged_split_softcap_sm80_cu_6987f922_33144cute1_E,(_ZN85_INTERNAL_37829866_49_flash_fwd_hdim64_fp16_paged_split_softcap_sm80_cu_6987f922_33144cuda3std3__45__cpo6cbeginE - _ZN85_INTERNAL_37829866_49_flash_fwd_hdim64_fp16_paged_split_softcap_sm80_cu_6987f922_33144cute1_E)
_ZN85_INTERNAL_37829866_49_flash_fwd_hdim64_fp16_paged_split_softcap_sm80_cu_6987f922_33144cute1_E:
	.zero		1
	.type		_ZN85_INTERNAL_37829866_49_flash_fwd_hdim64_fp16_paged_split_softcap_sm80_cu_6987f922_33144cuda3std3__45__cpo6cbeginE,@object
	.size		_ZN85_INTERNAL_37829866_49_flash_fwd_hdim64_fp16_paged_split_softcap_sm80_cu_6987f922_33144cuda3std3__45__cpo6cbeginE,(_ZN85_INTERNAL_37829866_49_flash_fwd_hdim64_fp16_paged_split_softcap_sm80_cu_6987f922_33144cuda3std3__48in_placeE - _ZN85_INTERNAL_37829866_49_flash_fwd_hdim64_fp16_paged_split_softcap_sm80_cu_6987f922_33144cuda3std3__45__cpo6cbeginE)
_ZN85_INTERNAL_37829866_49_flash_fwd_hdim64_fp16_paged_split_softcap_sm80_cu_6987f922_33144cuda3std3__45__cpo6cbeginE:
	.zero		1
	.type		_ZN85_INTERNAL_37829866_49_flash_fwd_hdim64_fp16_paged_split_softcap_sm80_cu_6987f922_33144cuda3std3__48in_placeE,@object
	.size		_ZN85_INTERNAL_37829866_49_flash_fwd_hdim64_fp16_paged_split_softcap_sm80_cu_6987f922_33144cuda3std3__48in_placeE,(_ZN85_INTERNAL_37829866_49_flash_fwd_hdim64_fp16_paged_split_softcap_sm80_cu_6987f922_33144cuda3std6ranges3__45__cpo9iter_moveE - _ZN85_INTERNAL_37829866_49_flash_fwd_hdim64_fp16_paged_split_softcap_sm80_cu_6987f922_33144cuda3std3__48in_placeE)
_ZN85_INTERNAL_37829866_49_flash_fwd_hdim64_fp16_paged_split_softcap_sm80_cu_6987f922_33144cuda3std3__48in_placeE:
	.zero		1
	.type		_ZN85_INTERNAL_37829866_49_flash_fwd_hdim64_fp16_paged_split_softcap_sm80_cu_6987f922_33144cuda3std6ranges3__45__cpo9iter_moveE,@object
	.size		_ZN85_INTERNAL_37829866_49_flash_fwd_hdim64_fp16_paged_split_softcap_sm80_cu_6987f922_33144cuda3std6ranges3__45__cpo9iter_moveE,(_ZN85_INTERNAL_37829866_49_flash_fwd_hdim64_fp16_paged_split_softcap_sm80_cu_6987f922_33144cuda3std3__45__cpo5beginE - _ZN85_INTERNAL_37829866_49_flash_fwd_hdim64_fp16_paged_split_softcap_sm80_cu_6987f922_33144cuda3std6ranges3__45__cpo9iter_moveE)
_ZN85_INTERNAL_37829866_49_flash_fwd_hdim64_fp16_paged_split_softcap_sm80_cu_6987f922_33144cuda3std6ranges3__45__cpo9iter_moveE:
	.zero		1
	.type		_ZN85_INTERNAL_37829866_49_flash_fwd_hdim64_fp16_paged_split_softcap_sm80_cu_6987f922_33144cuda3std3__45__cpo5beginE,@object
	.size		_ZN85_INTERNAL_37829866_49_flash_fwd_hdim64_fp16_paged_split_softcap_sm80_cu_6987f922_33144cuda3std3__45__cpo5beginE,(_ZN85_INTERNAL_37829866_49_flash_fwd_hdim64_fp16_paged_split_softcap_sm80_cu_6987f922_33144cuda3std3__487_GLOBAL__N__37829866_49_flash_fwd_hdim64_fp16_paged_split_softcap_sm80_cu_6987f922_33146ignoreE - _ZN85_INTERNAL_37829866_49_flash_fwd_hdim64_fp16_paged_split_softcap_sm80_cu_6987f922_33144cuda3std3__45__cpo5beginE)
_ZN85_INTERNAL_37829866_49_flash_fwd_hdim64_fp16_paged_split_softcap_sm80_cu_6987f922_33144cuda3std3__45__cpo5beginE:
	.zero		1
	.type		_ZN85_INTERNAL_37829866_49_flash_fwd_hdim64_fp16_paged_split_softcap_sm80_cu_6987f922_33144cuda3std3__487_GLOBAL__N__37829866_49_flash_fwd_hdim64_fp16_paged_split_softcap_sm80_cu_6987f922_33146ignoreE,@object
	.size		_ZN85_INTERNAL_37829866_49_flash_fwd_hdim64_fp16_paged_split_softcap_sm80_cu_6987f922_33144cuda3std3__487_GLOBAL__N__37829866_49_flash_fwd_hdim64_fp16_paged_split_softcap_sm80_cu_6987f922_33146ignoreE,(_ZN85_INTERNAL_37829866_49_flash_fwd_hdim64_fp16_paged_split_softcap_sm80_cu_6987f922_33144cute7productE - _ZN85_INTERNAL_37829866_49_flash_fwd_hdim64_fp16_paged_split_softcap_sm80_cu_6987f922_33144cuda3std3__487_GLOBAL__N__37829866_49_flash_fwd_hdim64_fp16_paged_split_softcap_sm80_cu_6987f922_33146ignoreE)
_ZN85_INTERNAL_37829866_49_flash_fwd_hdim64_fp16_paged_split_softcap_sm80_cu_6987f922_33144cuda3std3__487_GLOBAL__N__37829866_49_flash_fwd_hdim64_fp16_paged_split_softcap_sm80_cu_6987f922_33146ignoreE:
	.zero		1
	.type		_ZN85_INTERNAL_37829866_49_flash_fwd_hdim64_fp16_paged_split_softcap_sm80_cu_6987f922_33144cute7productE,@object
	.size		_ZN85_INTERNAL_37829866_49_flash_fwd_hdim64_fp16_paged_split_softcap_sm80_cu_6987f922_33144cute7productE,(_ZN85_INTERNAL_37829866_49_flash_fwd_hdim64_fp16_paged_split_softcap_sm80_cu_6987f922_33144cuda3std3__45__cpo3endE - _ZN85_INTERNAL_37829866_49_flash_fwd_hdim64_fp16_paged_split_softcap_sm80_cu_6987f922_33144cute7productE)
_ZN85_INTERNAL_37829866_49_flash_fwd_hdim64_fp16_paged_split_softcap_sm80_cu_6987f922_33144cute7productE:
	.zero		1
	.type		_ZN85_INTERNAL_37829866_49_flash_fwd_hdim64_fp16_paged_split_softcap_sm80_cu_6987f922_33144cuda3std3__45__cpo3endE,@object
	.size		_ZN85_INTERNAL_37829866_49_flash_fwd_hdim64_fp16_paged_split_softcap_sm80_cu_6987f922_33144cuda3std3__45__cpo3endE,(_ZN85_INTERNAL_37829866_49_flash_fwd_hdim64_fp16_paged_split_softcap_sm80_cu_6987f922_33144cuda3std3__419piecewise_constructE - _ZN85_INTERNAL_37829866_49_flash_fwd_hdim64_fp16_paged_split_softcap_sm80_cu_6987f922_33144cuda3std3__45__cpo3endE)
_ZN85_INTERNAL_37829866_49_flash_fwd_hdim64_fp16_paged_split_softcap_sm80_cu_6987f922_33144cuda3std3__45__cpo3endE:
	.zero		1
	.type		_ZN85_INTERNAL_37829866_49_flash_fwd_hdim64_fp16_paged_split_softcap_sm80_cu_6987f922_33144cuda3std3__419piecewise_constructE,@object
	.size		_ZN85_INTERNAL_37829866_49_flash_fwd_hdim64_fp16_paged_split_softcap_sm80_cu_6987f922_33144cuda3std3__419piecewise_constructE,(_ZN85_INTERNAL_37829866_49_flash_fwd_hdim64_fp16_paged_split_softcap_sm80_cu_6987f922_33144cuda3std3__45__cpo4cendE - _ZN85_INTERNAL_37829866_49_flash_fwd_hdim64_fp16_paged_split_softcap_sm80_cu_6987f922_33144cuda3std3__419piecewise_constructE)
_ZN85_INTERNAL_37829866_49_flash_fwd_hdim64_fp16_paged_split_softcap_sm80_cu_6987f922_33144cuda3std3__419piecewise_constructE:
	.zero		1
	.type		_ZN85_INTERNAL_37829866_49_flash_fwd_hdim64_fp16_paged_split_softcap_sm80_cu_6987f922_33144cuda3std3__45__cpo4cendE,@object
	.size		_ZN85_INTERNAL_37829866_49_flash_fwd_hdim64_fp16_paged_split_softcap_sm80_cu_6987f922_33144cuda3std3__45__cpo4cendE,(_ZN85_INTERNAL_37829866_49_flash_fwd_hdim64_fp16_paged_split_softcap_sm80_cu_6987f922_33144cuda3std6ranges3__45__cpo4swapE - _ZN85_INTERNAL_37829866_49_flash_fwd_hdim64_fp16_paged_split_softcap_sm80_cu_6987f922_33144cuda3std3__45__cpo4cendE)
_ZN85_INTERNAL_37829866_49_flash_fwd_hdim64_fp16_paged_split_softcap_sm80_cu_6987f922_33144cuda3std3__45__cpo4cendE:
	.zero		1
	.type		_ZN85_INTERNAL_37829866_49_flash_fwd_hdim64_fp16_paged_split_softcap_sm80_cu_6987f922_33144cuda3std6ranges3__45__cpo4swapE,@object
	.size		_ZN85_INTERNAL_37829866_49_flash_fwd_hdim64_fp16_paged_split_softcap_sm80_cu_6987f922_33144cuda3std6ranges3__45__cpo4swapE,(.L_7 - _ZN85_INTERNAL_37829866_49_flash_fwd_hdim64_fp16_paged_split_softcap_sm80_cu_6987f922_33144cuda3std6ranges3__45__cpo4swapE)
_ZN85_INTERNAL_37829866_49_flash_fwd_hdim64_fp16_paged_split_softcap_sm80_cu_6987f922_33144cuda3std6ranges3__45__cpo4swapE:
	.zero		1
.L_7:


//--------------------- .nv.constant0._ZN7cutlass13device_kernelIN5flash19enable_sm80_to_sm89INS1_16FlashAttnFwdSm80INS1_25CollectiveMainloopFwdSm80ILi4ELi1ELb0EN4cute5tupleIJNS5_1CILi128EEENS7_ILi112EEENS7_ILi64EEEEEELi64ENS_6half_tEfNS_4arch4Sm80ELb0ELb0ELb1ELb0ELb1ELb0ELb1ELb1EEENS1_21CollectiveEpilogueFwdINS6_IJS8_SA_S9_EEENS6_IJNS7_ILi1EEESI_SI_EEESC_SE_Li128ELb0ELb1ELb1ELb0EEENS1_19SingleTileSchedulerILb0ELb1ELb1ELi128EEEEEEEEEvNT_6ParamsE --------------------------
	.section	.nv.constant0._ZN7cutlass13device_kernelIN5flash19enable_sm80_to_sm89INS1_16FlashAttnFwdSm80INS1_25CollectiveMainloopFwdSm80ILi4ELi1ELb0EN4cute5tupleIJNS5_1CILi128EEENS7_ILi112EEENS7_ILi64EEEEEELi64ENS_6half_tEfNS_4arch4Sm80ELb0ELb0ELb1ELb0ELb1ELb0ELb1ELb1EEENS1_21CollectiveEpilogueFwdINS6_IJS8_SA_S9_EEENS6_IJNS7_ILi1EEESI_SI_EEESC_SE_Li128ELb0ELb1ELb1ELb0EEENS1_19SingleTileSchedulerILb0ELb1ELb1ELi128EEEEEEEEEvNT_6ParamsE,"a",@progbits
	.sectionflags	@""
	.align	4
.nv.constant0._ZN7cutlass13device_kernelIN5flash19enable_sm80_to_sm89INS1_16FlashAttnFwdSm80INS1_25CollectiveMainloopFwdSm80ILi4ELi1ELb0EN4cute5tupleIJNS5_1CILi128EEENS7_ILi112EEENS7_ILi64EEEEEELi64ENS_6half_tEfNS_4arch4Sm80ELb0ELb0ELb1ELb0ELb1ELb0ELb1ELb1EEENS1_21CollectiveEpilogueFwdINS6_IJS8_SA_S9_EEENS6_IJNS7_ILi1EEESI_SI_EEESC_SE_Li128ELb0ELb1ELb1ELb0EEENS1_19SingleTileSchedulerILb0ELb1ELb1ELi128EEEEEEEEEvNT_6ParamsE:
	.zero		1944


//--------------------- .nv.constant0._ZN7cutlass13device_kernelIN5flash19enable_sm80_to_sm89INS1_16FlashAttnFwdSm80INS1_25CollectiveMainloopFwdSm80ILi4ELi1ELb0EN4cute5tupleIJNS5_1CILi128EEENS7_ILi80EEENS7_ILi64EEEEEELi64ENS_6half_tEfNS_4arch4Sm80ELb0ELb0ELb1ELb1ELb1ELb0ELb1ELb1EEENS1_21CollectiveEpilogueFwdINS6_IJS8_SA_S9_EEENS6_IJNS7_ILi1EEESI_SI_EEESC_SE_Li128ELb1ELb1ELb1ELb0EEENS1_36VarlenDynamicPersistentTileSchedulerILi128ELi80ELi128ELi128ELb1ELb1ELb0ELb0ELb1ELb1EEEEEEEEEvNT_6ParamsE --------------------------
	.section	.nv.constant0._ZN7cutlass13device_kernelIN5flash19enable_sm80_to_sm89INS1_16FlashAttnFwdSm80INS1_25CollectiveMainloopFwdSm80ILi4ELi1ELb0EN4cute5tupleIJNS5_1CILi128EEENS7_ILi80EEENS7_ILi64EEEEEELi64ENS_6half_tEfNS_4arch4Sm80ELb0ELb0ELb1ELb1ELb1ELb0ELb1ELb1EEENS1_21CollectiveEpilogueFwdINS6_IJS8_SA_S9_EEENS6_IJNS7_ILi1EEESI_SI_EEESC_SE_Li128ELb1ELb1ELb1ELb0EEENS1_36VarlenDynamicPersistentTileSchedulerILi128ELi80ELi128ELi128ELb1ELb1ELb0ELb0ELb1ELb1EEEEEEEEEvNT_6ParamsE,"a",@progbits
	.sectionflags	@""
	.align	4
.nv.constant0._ZN7cutlass13device_kernelIN5flash19enable_sm80_to_sm89INS1_16FlashAttnFwdSm80INS1_25CollectiveMainloopFwdSm80ILi4ELi1ELb0EN4cute5tupleIJNS5_1CILi128EEENS7_ILi80EEENS7_ILi64EEEEEELi64ENS_6half_tEfNS_4arch4Sm80ELb0ELb0ELb1ELb1ELb1ELb0ELb1ELb1EEENS1_21CollectiveEpilogueFwdINS6_IJS8_SA_S9_EEENS6_IJNS7_ILi1EEESI_SI_EEESC_SE_Li128ELb1ELb1ELb1ELb0EEENS1_36VarlenDynamicPersistentTileSchedulerILi128ELi80ELi128ELi128ELb1ELb1ELb0ELb0ELb1ELb1EEEEEEEEEvNT_6ParamsE:
	.zero		1976


//--------------------- .nv.constant0._ZN7cutlass13device_kernelIN5flash19enable_sm80_to_sm89INS1_16FlashAttnFwdSm80INS1_25CollectiveMainloopFwdSm80ILi4ELi1ELb0EN4cute5tupleIJNS5_1CILi128EEENS7_ILi80EEENS7_ILi64EEEEEELi64ENS_6half_tEfNS_4arch4Sm80ELb0ELb0ELb1ELb1ELb1ELb1ELb1ELb1EEENS1_21CollectiveEpilogueFwdINS6_IJS8_SA_S9_EEENS6_IJNS7_ILi1EEESI_SI_EEESC_SE_Li128ELb1ELb1ELb1ELb0EEENS1_36VarlenDynamicPersistentTileSchedulerILi128ELi80ELi128ELi128ELb1ELb1ELb0ELb0ELb1ELb1EEEEEEEEEvNT_6ParamsE --------------------------
	.section	.nv.constant0._ZN7cutlass13device_kernelIN5flash19enable_sm80_to_sm89INS1_16FlashAttnFwdSm80INS1_25CollectiveMainloopFwdSm80ILi4ELi1ELb0EN4cute5tupleIJNS5_1CILi128EEENS7_ILi80EEENS7_ILi64EEEEEELi64ENS_6half_tEfNS_4arch4Sm80ELb0ELb0ELb1ELb1ELb1ELb1ELb1ELb1EEENS1_21CollectiveEpilogueFwdINS6_IJS8_SA_S9_EEENS6_IJNS7_ILi1EEESI_SI_EEESC_SE_Li128ELb1ELb1ELb1ELb0EEENS1_36VarlenDynamicPersistentTileSchedulerILi128ELi80ELi128ELi128ELb1ELb1ELb0ELb0ELb1ELb1EEEEEEEEEvNT_6ParamsE,"a",@progbits
	.sectionflags	@""
	.align	4
.nv.constant0._ZN7cutlass13device_kernelIN5flash19enable_sm80_to_sm89INS1_16FlashAttnFwdSm80INS1_25CollectiveMainloopFwdSm80ILi4ELi1ELb0EN4cute5tupleIJNS5_1CILi128EEENS7_ILi80EEENS7_ILi64EEEEEELi64ENS_6half_tEfNS_4arch4Sm80ELb0ELb0ELb1ELb1ELb1ELb1ELb1ELb1EEENS1_21CollectiveEpilogueFwdINS6_IJS8_SA_S9_EEENS6_IJNS7_ILi1EEESI_SI_EEESC_SE_Li128ELb1ELb1ELb1ELb0EEENS1_36VarlenDynamicPersistentTileSchedulerILi128ELi80ELi128ELi128ELb1ELb1ELb0ELb0ELb1ELb1EEEEEEEEEvNT_6ParamsE:
	.zero		1976


//--------------------- .nv.constant0._ZN7cutlass13device_kernelIN5flash19enable_sm80_to_sm89INS1_16FlashAttnFwdSm80INS1_25CollectiveMainloopFwdSm80ILi4ELi1ELb0EN4cute5tupleIJNS5_1CILi128EEENS7_ILi96EEENS7_ILi64EEEEEELi64ENS_6half_tEfNS_4arch4Sm80ELb0ELb1ELb1ELb0ELb1ELb0ELb1ELb1EEENS1_21CollectiveEpilogueFwdINS6_IJS8_SA_S9_EEENS6_IJNS7_ILi1EEESI_SI_EEESC_SE_Li128ELb0ELb1ELb1ELb0EEENS1_19SingleTileSchedulerILb0ELb1ELb1ELi128EEEEEEEEEvNT_6ParamsE --------------------------
	.section	.nv.constant0._ZN7cutlass13device_kernelIN5flash19enable_sm80_to_sm89INS1_16FlashAttnFwdSm80INS1_25CollectiveMainloopFwdSm80ILi4ELi1ELb0EN4cute5tupleIJNS5_1CILi128EEENS7_ILi96EEENS7_ILi64EEEEEELi64ENS_6half_tEfNS_4arch4Sm80ELb0ELb1ELb1ELb0ELb1ELb0ELb1ELb1EEENS1_21CollectiveEpilogueFwdINS6_IJS8_SA_S9_EEENS6_IJNS7_ILi1EEESI_SI_EEESC_SE_Li128ELb0ELb1ELb1ELb0EEENS1_19SingleTileSchedulerILb0ELb1ELb1ELi128EEEEEEEEEvNT_6ParamsE,"a",@progbits
	.sectionflags	@""
	.align	4
.nv.constant0._ZN7cutlass13device_kernelIN5flash19enable_sm80_to_sm89INS1_16FlashAttnFwdSm80INS1_25CollectiveMainloopFwdSm80ILi4ELi1ELb0EN4cute5tupleIJNS5_1CILi128EEENS7_ILi96EEENS7_ILi64EEEEEELi64ENS_6half_tEfNS_4arch4Sm80ELb0ELb1ELb1ELb0ELb1ELb0ELb1ELb1EEENS1_21CollectiveEpilogueFwdINS6_IJS8_SA_S9_EEENS6_IJNS7_ILi1EEESI_SI_EEESC_SE_Li128ELb0ELb1ELb1ELb0EEENS1_19SingleTileSchedulerILb0ELb1ELb1ELi128EEEEEEEEEvNT_6ParamsE:
	.zero		1944


//--------------------- .nv.constant0._ZN7cutlass13device_kernelIN5flash19enable_sm80_to_sm89INS1_16FlashAttnFwdSm80INS1_25CollectiveMainloopFwdSm80ILi4ELi1ELb0EN4cute5tupleIJNS5_1CILi128EEENS7_ILi80EEENS7_ILi64EEEEEELi64ENS_6half_tEfNS_4arch4Sm80ELb0ELb1ELb1ELb1ELb1ELb0ELb1ELb1EEENS1_21CollectiveEpilogueFwdINS6_IJS8_SA_S9_EEENS6_IJNS7_ILi1EEESI_SI_EEESC_SE_Li128ELb1ELb1ELb1ELb0EEENS1_36VarlenDynamicPersistentTileSchedulerILi128ELi80ELi128ELi128ELb1ELb1ELb0ELb1ELb0ELb1EEEEEEEEEvNT_6ParamsE --------------------------
	.section	.nv.constant0._ZN7cutlass13device_kernelIN5flash19enable_sm80_to_sm89INS1_16FlashAttnFwdSm80INS1_25CollectiveMainloopFwdSm80ILi4ELi1ELb0EN4cute5tupleIJNS5_1CILi128EEENS7_ILi80EEENS7_ILi64EEEEEELi64ENS_6half_tEfNS_4arch4Sm80ELb0ELb1ELb1ELb1ELb1ELb0ELb1ELb1EEENS1_21CollectiveEpilogueFwdINS6_IJS8_SA_S9_EEENS6_IJNS7_ILi1EEESI_SI_EEESC_SE_Li128ELb1ELb1ELb1ELb0EEENS1_36VarlenDynamicPersistentTileSchedulerILi128ELi80ELi128ELi128ELb1ELb1ELb0ELb1ELb0ELb1EEEEEEEEEvNT_6ParamsE,"a",@progbits
	.sectionflags	@""
	.align	4
.nv.constant0._ZN7cutlass13device_kernelIN5flash19enable_sm80_to_sm89INS1_16FlashAttnFwdSm80INS1_25CollectiveMainloopFwdSm80ILi4ELi1ELb0EN4cute5tupleIJNS5_1CILi128EEENS7_ILi80EEENS7_ILi64EEEEEELi64ENS_6half_tEfNS_4arch4Sm80ELb0ELb1ELb1ELb1ELb1ELb0ELb1ELb1EEENS1_21CollectiveEpilogueFwdINS6_IJS8_SA_S9_EEENS6_IJNS7_ILi1EEESI_SI_EEESC_SE_Li128ELb1ELb1ELb1ELb0EEENS1_36VarlenDynamicPersistentTileSchedulerILi128ELi80ELi128ELi128ELb1ELb1ELb0ELb1ELb0ELb1EEEEEEEEEvNT_6ParamsE:
	.zero		1976


//--------------------- .nv.constant0._ZN7cutlass13device_kernelIN5flash19enable_sm80_to_sm89INS1_16FlashAttnFwdSm80INS1_25CollectiveMainloopFwdSm80ILi4ELi1ELb0EN4cute5tupleIJNS5_1CILi128EEENS7_ILi80EEENS7_ILi64EEEEEELi64ENS_6half_tEfNS_4arch4Sm80ELb0ELb1ELb1ELb1ELb1ELb1ELb1ELb1EEENS1_21CollectiveEpilogueFwdINS6_IJS8_SA_S9_EEENS6_IJNS7_ILi1EEESI_SI_EEESC_SE_Li128ELb1ELb1ELb1ELb0EEENS1_36VarlenDynamicPersistentTileSchedulerILi128ELi80ELi128ELi128ELb1ELb1ELb0ELb1ELb0ELb1EEEEEEEEEvNT_6ParamsE --------------------------
	.section	.nv.constant0._ZN7cutlass13device_kernelIN5flash19enable_sm80_to_sm89INS1_16FlashAttnFwdSm80INS1_25CollectiveMainloopFwdSm80ILi4ELi1ELb0EN4cute5tupleIJNS5_1CILi128EEENS7_ILi80EEENS7_ILi64EEEEEELi64ENS_6half_tEfNS_4arch4Sm80ELb0ELb1ELb1ELb1ELb1ELb1ELb1ELb1EEENS1_21CollectiveEpilogueFwdINS6_IJS8_SA_S9_EEENS6_IJNS7_ILi1EEESI_SI_EEESC_SE_Li128ELb1ELb1ELb1ELb0EEENS1_36VarlenDynamicPersistentTileSchedulerILi128ELi80ELi128ELi128ELb1ELb1ELb0ELb1ELb0ELb1EEEEEEEEEvNT_6ParamsE,"a",@progbits
	.sectionflags	@""
	.align	4
.nv.constant0._ZN7cutlass13device_kernelIN5flash19enable_sm80_to_sm89INS1_16FlashAttnFwdSm80INS1_25CollectiveMainloopFwdSm80ILi4ELi1ELb0EN4cute5tupleIJNS5_1CILi128EEENS7_ILi80EEENS7_ILi64EEEEEELi64ENS_6half_tEfNS_4arch4Sm80ELb0ELb1ELb1ELb1ELb1ELb1ELb1ELb1EEENS1_21CollectiveEpilogueFwdINS6_IJS8_SA_S9_EEENS6_IJNS7_ILi1EEESI_SI_EEESC_SE_Li128ELb1ELb1ELb1ELb0EEENS1_36VarlenDynamicPersistentTileSchedulerILi128ELi80ELi128ELi128ELb1ELb1ELb0ELb1ELb0ELb1EEEEEEEEEvNT_6ParamsE:
	.zero		1976


//--------------------- .nv.constant0._ZN7cutlass13device_kernelIN5flash19enable_sm80_to_sm89INS1_16FlashAttnFwdSm80INS1_25CollectiveMainloopFwdSm80ILi4ELi1ELb0EN4cute5tupleIJNS5_1CILi128EEENS7_ILi112EEENS7_ILi64EEEEEELi64ENS_6half_tEfNS_4arch4Sm80ELb1ELb0ELb1ELb0ELb1ELb0ELb1ELb1EEENS1_21CollectiveEpilogueFwdINS6_IJS8_SA_S9_EEENS6_IJNS7_ILi1EEESI_SI_EEESC_SE_Li128ELb0ELb1ELb1ELb0EEENS1_30DynamicPersistentTileSchedulerILi128ELi128ELb1ELb1ELb0EEEEEEEEEvNT_6ParamsE --------------------------
	.section	.nv.constant0._ZN7cutlass13device_kernelIN5flash19enable_sm80_to_sm89INS1_16FlashAttnFwdSm80INS1_25CollectiveMainloopFwdSm80ILi4ELi1ELb0EN4cute5tupleIJNS5_1CILi128EEENS7_ILi112EEENS7_ILi64EEEEEELi64ENS_6half_tEfNS_4arch4Sm80ELb1ELb0ELb1ELb0ELb1ELb0ELb1ELb1EEENS1_21CollectiveEpilogueFwdINS6_IJS8_SA_S9_EEENS6_IJNS7_ILi1EEESI_SI_EEESC_SE_Li128ELb0ELb1ELb1ELb0EEENS1_30DynamicPersistentTileSchedulerILi128ELi128ELb1ELb1ELb0EEEEEEEEEvNT_6ParamsE,"a",@progbits
	.sectionflags	@""
	.align	4
.nv.constant0._ZN7cutlass13device_kernelIN5flash19enable_sm80_to_sm89INS1_16FlashAttnFwdSm80INS1_25CollectiveMainloopFwdSm80ILi4ELi1ELb0EN4cute5tupleIJNS5_1CILi128EEENS7_ILi112EEENS7_ILi64EEEEEELi64ENS_6half_tEfNS_4arch4Sm80ELb1ELb0ELb1ELb0ELb1ELb0ELb1ELb1EEENS1_21CollectiveEpilogueFwdINS6_IJS8_SA_S9_EEENS6_IJNS7_ILi1EEESI_SI_EEESC_SE_Li128ELb0ELb1ELb1ELb0EEENS1_30DynamicPersistentTileSchedulerILi128ELi128ELb1ELb1ELb0EEEEEEEEEvNT_6ParamsE:
	.zero		1960


//--------------------- .nv.constant0._ZN7cutlass13device_kernelIN5flash19enable_sm80_to_sm89INS1_16FlashAttnFwdSm80INS1_25CollectiveMainloopFwdSm80ILi4ELi1ELb0EN4cute5tupleIJNS5_1CILi128EEENS7_ILi80EEENS7_ILi64EEEEEELi64ENS_6half_tEfNS_4arch4Sm80ELb1ELb0ELb1ELb1ELb1ELb0ELb1ELb1EEENS1_21CollectiveEpilogueFwdINS6_IJS8_SA_S9_EEENS6_IJNS7_ILi1EEESI_SI_EEESC_SE_Li128ELb1ELb1ELb1ELb0EEENS1_36VarlenDynamicPersistentTileSchedulerILi128ELi80ELi128ELi128ELb1ELb1ELb0ELb1ELb1ELb1EEEEEEEEEvNT_6ParamsE --------------------------
	.section	.nv.constant0._ZN7cutlass13device_kernelIN5flash19enable_sm80_to_sm89INS1_16FlashAttnFwdSm80INS1_25CollectiveMainloopFwdSm80ILi4ELi1ELb0EN4cute5tupleIJNS5_1CILi128EEENS7_ILi80EEENS7_ILi64EEEEEELi64ENS_6half_tEfNS_4arch4Sm80ELb1ELb0ELb1ELb1ELb1ELb0ELb1ELb1EEENS1_21CollectiveEpilogueFwdINS6_IJS8_SA_S9_EEENS6_IJNS7_ILi1EEESI_SI_EEESC_SE_Li128ELb1ELb1ELb1ELb0EEENS1_36VarlenDynamicPersistentTileSchedulerILi128ELi80ELi128ELi128ELb1ELb1ELb0ELb1ELb1ELb1EEEEEEEEEvNT_6ParamsE,"a",@progbits
	.sectionflags	@""
	.align	4
.nv.constant0._ZN7cutlass13device_kernelIN5flash19enable_sm80_to_sm89INS1_16FlashAttnFwdSm80INS1_25CollectiveMainloopFwdSm80ILi4ELi1ELb0EN4cute5tupleIJNS5_1CILi128EEENS7_ILi80EEENS7_ILi64EEEEEELi64ENS_6half_tEfNS_4arch4Sm80ELb1ELb0ELb1ELb1ELb1ELb0ELb1ELb1EEENS1_21CollectiveEpilogueFwdINS6_IJS8_SA_S9_EEENS6_IJNS7_ILi1EEESI_SI_EEESC_SE_Li128ELb1ELb1ELb1ELb0EEENS1_36VarlenDynamicPersistentTileSchedulerILi128ELi80ELi128ELi128ELb1ELb1ELb0ELb1ELb1ELb1EEEEEEEEEvNT_6ParamsE:
	.zero		1976


//--------------------- .nv.constant0._ZN7cutlass13device_kernelIN5flash19enable_sm80_to_sm89INS1_16FlashAttnFwdSm80INS1_25CollectiveMainloopFwdSm80ILi4ELi1ELb0EN4cute5tupleIJNS5_1CILi128EEENS7_ILi80EEENS7_ILi64EEEEEELi64ENS_6half_tEfNS_4arch4Sm80ELb1ELb0ELb1ELb1ELb1ELb1ELb1ELb1EEENS1_21CollectiveEpilogueFwdINS6_IJS8_SA_S9_EEENS6_IJNS7_ILi1EEESI_SI_EEESC_SE_Li128ELb1ELb1ELb1ELb0EEENS1_36VarlenDynamicPersistentTileSchedulerILi128ELi80ELi128ELi128ELb1ELb1ELb0ELb1ELb1ELb1EEEEEEEEEvNT_6ParamsE --------------------------
	.section	.nv.constant0._ZN7cutlass13device_kernelIN5flash19enable_sm80_to_sm89INS1_16FlashAttnFwdSm80INS1_25CollectiveMainloopFwdSm80ILi4ELi1ELb0EN4cute5tupleIJNS5_1CILi128EEENS7_ILi80EEENS7_ILi64EEEEEELi64ENS_6half_tEfNS_4arch4Sm80ELb1ELb0ELb1ELb1ELb1ELb1ELb1ELb1EEENS1_21CollectiveEpilogueFwdINS6_IJS8_SA_S9_EEENS6_IJNS7_ILi1EEESI_SI_EEESC_SE_Li128ELb1ELb1ELb1ELb0EEENS1_36VarlenDynamicPersistentTileSchedulerILi128ELi80ELi128ELi128ELb1ELb1ELb0ELb1ELb1ELb1EEEEEEEEEvNT_6ParamsE,"a",@progbits
	.sectionflags	@""
	.align	4
.nv.constant0._ZN7cutlass13device_kernelIN5flash19enable_sm80_to_sm89INS1_16FlashAttnFwdSm80INS1_25CollectiveMainloopFwdSm80ILi4ELi1ELb0EN4cute5tupleIJNS5_1CILi128EEENS7_ILi80EEENS7_ILi64EEEEEELi64ENS_6half_tEfNS_4arch4Sm80ELb1ELb0ELb1ELb1ELb1ELb1ELb1ELb1EEENS1_21CollectiveEpilogueFwdINS6_IJS8_SA_S9_EEENS6_IJNS7_ILi1EEESI_SI_EEESC_SE_Li128ELb1ELb1ELb1ELb0EEENS1_36VarlenDynamicPersistentTileSchedulerILi128ELi80ELi128ELi128ELb1ELb1ELb0ELb1ELb1ELb1EEEEEEEEEvNT_6ParamsE:
	.zero		1976


//--------------------- SYMBOLS --------------------------

	.type		.nv.reservedSmem.offset0,@object
	.size		.nv.reservedSmem.offset0,0x4
